	.target	sm_100a

	.elftype	@"ET_EXEC"


//--------------------- .note.nv.tkinfo           --------------------------
	.section	.note.nv.tkinfo,"",@"SHT_NOTE"
	.sectionflags	@"SHF_NOTE_NV_TKINFO"
	.tkinfo
        /*0018*/ 	.word	0x00000002
        /*0030*/ 	.string	""
        /*0030*/ 	.string	"ptxas"
        /*0030*/ 	.string	"Cuda compilation tools, release 13.0, V13.0.88"
        /*0030*/ 	.string	"Build cuda_13.0.r13.0/compiler.36424714_0"
        /*0030*/ 	.string	"-arch sm_100a -m 64 "



//--------------------- .note.nv.cuinfo           --------------------------
	.section	.note.nv.cuinfo,"",@"SHT_NOTE"
	.sectionflags	@"SHF_NOTE_NV_CUINFO"
        /*0018*/ 	.short	0x0002
        /*001a*/ 	.short	0x0064
        /*001c*/ 	.short	0x0082
	.zero		2


//--------------------- .nv.info                  --------------------------
	.section	.nv.info,"",@"SHT_CUDA_INFO"
	.align	4


	//----- nvinfo : EIATTR_REGCOUNT
	.align		4
        /*0000*/ 	.byte	0x04, 0x2f
        /*0002*/ 	.short	(.L_19 - .L_18)
	.align		4
.L_18:
        /*0004*/ 	.word	index@(_ZN7cutlass13device_kernelINS_4gemm6kernel13GemmUniversalIN4cute5tupleIJiiiiEEENS1_10collective13CollectiveMmaINS1_35MainloopSm100TmaUmmaWarpSpecializedILi2ELi2ELi4ENS5_IJNS4_1CILi1EEESB_SB_EEEEENS5_IJNSA_ILi128EEENSA_ILi64EEESE_EEENS_10tfloat32_tENS5_IJlSB_lEEESH_NS5_IJSB_llEEENS4_8TiledMMAINS4_8MMA_AtomIJNS4_17SM100_MMA_TF32_SSISH_SH_fLi128ELi64ELNS4_4UMMA5MajorE0ELSO_1ELNSN_7ScaleInE0ELSP_0EEEEEENS4_6LayoutISC_NS5_IJNSA_ILi0EEEST_ST_EEEEENS5_IJNS4_10UnderscoreESW_SW_EEEEENS4_13SM90_TMA_LOADENS4_14ComposedLayoutINS4_7SwizzleILi3ELi4ELi3EEENS4_18smem_ptr_flag_bitsILi32EEENSS_INS5_IJNSA_ILi8EEENSA_ILi32EEEEEENS5_IJS16_SB_EEEEEEEvNS4_8identityESZ_NS10_INS11_ILi2ELi5ELi2EEES14_NSS_INS5_IJS16_NSA_ILi4EEEEEENS5_IJSB_S16_EEEEEEEvS1B_EENS_8epilogue10collective18CollectiveEpilogueINS1J_23Sm100TmaWarpSpecializedILi4ELi2ELi16ELb1ELb0EEEJSG_NS5_IJNSS_ISE_SB_EENSS_INSA_ILi16EEESB_EEEEESH_SI_SH_SI_NS1J_6fusion15FusionCallbacksIS1N_NS1S_17LinearCombinationISH_fSH_fLNS_15FloatRoundStyleE2EEESG_S1R_JEEENS4_5SM1004TMEM4LOAD26SM100_TMEM_LOAD_32dp32b16xESZ_NS10_INS11_ILi2ELi4ELi3EEES14_NSS_INS5_IJS15_S1P_EEENS5_IJS1P_SB_EEEEEEENS4_39AutoVectorizingCopyWithAssumedAlignmentILi128EEENS4_14SM90_TMA_STOREES26_S28_S28_EEEvvEEEEvNT_6ParamsE)
        /*0008*/ 	.word	0x00000060


	//----- nvinfo : EIATTR_FRAME_SIZE
	.align		4
.L_19:
        /*000c*/ 	.byte	0x04, 0x11
        /*000e*/ 	.short	(.L_21 - .L_20)
	.align		4
.L_20:
        /*0010*/ 	.word	index@($__internal_2_$__cuda_sm10x_tcgen05_guardrail_trap_unallocated_columns_being_dealloced)
        /*0014*/ 	.word	0x00000000


	//----- nvinfo : EIATTR_FRAME_SIZE
	.align		4
.L_21:
        /*0018*/ 	.byte	0x04, 0x11
        /*001a*/ 	.short	(.L_23 - .L_22)
	.align		4
.L_22:
        /*001c*/ 	.word	index@($__internal_1_$__cuda_sm10x_tcgen05_guardrail_trap_phase_invalid_during_alloc)
        /*0020*/ 	.word	0x00000000


	//----- nvinfo : EIATTR_FRAME_SIZE
	.align		4
.L_23:
        /*0024*/ 	.byte	0x04, 0x11
        /*0026*/ 	.short	(.L_25 - .L_24)
	.align		4
.L_24:
        /*0028*/ 	.word	index@($__internal_0_$__cuda_sm10x_tcgen05_guardrail_trap_col_being_dealloced_not_returned_by_alloc)
        /*002c*/ 	.word	0x00000000


	//----- nvinfo : EIATTR_FRAME_SIZE
	.align		4
.L_25:
        /*0030*/ 	.byte	0x04, 0x11
        /*0032*/ 	.short	(.L_27 - .L_26)
	.align		4
.L_26:
        /*0034*/ 	.word	index@(_ZN7cutlass13device_kernelINS_4gemm6kernel13GemmUniversalIN4cute5tupleIJiiiiEEENS1_10collective13CollectiveMmaINS1_35MainloopSm100TmaUmmaWarpSpecializedILi2ELi2ELi4ENS5_IJNS4_1CILi1EEESB_SB_EEEEENS5_IJNSA_ILi128EEENSA_ILi64EEESE_EEENS_10tfloat32_tENS5_IJlSB_lEEESH_NS5_IJSB_llEEENS4_8TiledMMAINS4_8MMA_AtomIJNS4_17SM100_MMA_TF32_SSISH_SH_fLi128ELi64ELNS4_4UMMA5MajorE0ELSO_1ELNSN_7ScaleInE0ELSP_0EEEEEENS4_6LayoutISC_NS5_IJNSA_ILi0EEEST_ST_EEEEENS5_IJNS4_10UnderscoreESW_SW_EEEEENS4_13SM90_TMA_LOADENS4_14ComposedLayoutINS4_7SwizzleILi3ELi4ELi3EEENS4_18smem_ptr_flag_bitsILi32EEENSS_INS5_IJNSA_ILi8EEENSA_ILi32EEEEEENS5_IJS16_SB_EEEEEEEvNS4_8identityESZ_NS10_INS11_ILi2ELi5ELi2EEES14_NSS_INS5_IJS16_NSA_ILi4EEEEEENS5_IJSB_S16_EEEEEEEvS1B_EENS_8epilogue10collective18CollectiveEpilogueINS1J_23Sm100TmaWarpSpecializedILi4ELi2ELi16ELb1ELb0EEEJSG_NS5_IJNSS_ISE_SB_EENSS_INSA_ILi16EEESB_EEEEESH_SI_SH_SI_NS1J_6fusion15FusionCallbacksIS1N_NS1S_17LinearCombinationISH_fSH_fLNS_15FloatRoundStyleE2EEESG_S1R_JEEENS4_5SM1004TMEM4LOAD26SM100_TMEM_LOAD_32dp32b16xESZ_NS10_INS11_ILi2ELi4ELi3EEES14_NSS_INS5_IJS15_S1P_EEENS5_IJS1P_SB_EEEEEEENS4_39AutoVectorizingCopyWithAssumedAlignmentILi128EEENS4_14SM90_TMA_STOREES26_S28_S28_EEEvvEEEEvNT_6ParamsE)
        /*0038*/ 	.word	0x00000000


	//----- nvinfo : EIATTR_MIN_STACK_SIZE
	.align		4
.L_27:
        /*003c*/ 	.byte	0x04, 0x12
        /*003e*/ 	.short	(.L_29 - .L_28)
	.align		4
.L_28:
        /*0040*/ 	.word	index@(_ZN7cutlass13device_kernelINS_4gemm6kernel13GemmUniversalIN4cute5tupleIJiiiiEEENS1_10collective13CollectiveMmaINS1_35MainloopSm100TmaUmmaWarpSpecializedILi2ELi2ELi4ENS5_IJNS4_1CILi1EEESB_SB_EEEEENS5_IJNSA_ILi128EEENSA_ILi64EEESE_EEENS_10tfloat32_tENS5_IJlSB_lEEESH_NS5_IJSB_llEEENS4_8TiledMMAINS4_8MMA_AtomIJNS4_17SM100_MMA_TF32_SSISH_SH_fLi128ELi64ELNS4_4UMMA5MajorE0ELSO_1ELNSN_7ScaleInE0ELSP_0EEEEEENS4_6LayoutISC_NS5_IJNSA_ILi0EEEST_ST_EEEEENS5_IJNS4_10UnderscoreESW_SW_EEEEENS4_13SM90_TMA_LOADENS4_14ComposedLayoutINS4_7SwizzleILi3ELi4ELi3EEENS4_18smem_ptr_flag_bitsILi32EEENSS_INS5_IJNSA_ILi8EEENSA_ILi32EEEEEENS5_IJS16_SB_EEEEEEEvNS4_8identityESZ_NS10_INS11_ILi2ELi5ELi2EEES14_NSS_INS5_IJS16_NSA_ILi4EEEEEENS5_IJSB_S16_EEEEEEEvS1B_EENS_8epilogue10collective18CollectiveEpilogueINS1J_23Sm100TmaWarpSpecializedILi4ELi2ELi16ELb1ELb0EEEJSG_NS5_IJNSS_ISE_SB_EENSS_INSA_ILi16EEESB_EEEEESH_SI_SH_SI_NS1J_6fusion15FusionCallbacksIS1N_NS1S_17LinearCombinationISH_fSH_fLNS_15FloatRoundStyleE2EEESG_S1R_JEEENS4_5SM1004TMEM4LOAD26SM100_TMEM_LOAD_32dp32b16xESZ_NS10_INS11_ILi2ELi4ELi3EEES14_NSS_INS5_IJS15_S1P_EEENS5_IJS1P_SB_EEEEEEENS4_39AutoVectorizingCopyWithAssumedAlignmentILi128EEENS4_14SM90_TMA_STOREES26_S28_S28_EEEvvEEEEvNT_6ParamsE)
        /*0044*/ 	.word	0x00000000
.L_29:


//--------------------- .nv.compat                --------------------------
	.section	.nv.compat,"",@"SHT_CUDA_COMPAT_INFO"
	.align	4
        /*0000*/ 	.byte	0x02, 0x09, 0x01, 0x00, 0x02, 0x02, 0x02, 0x00, 0x02, 0x05, 0x05, 0x00, 0x03, 0x07, 0x01, 0x01
        /*0010*/ 	.byte	0x02, 0x03, 0x01, 0x00, 0x02, 0x06, 0x01, 0x00, 0x04, 0x0b, 0x08, 0x00, 0x09, 0x00, 0x00, 0x00
        /*0020*/ 	.byte	0x00, 0x00, 0x00, 0x00


//--------------------- .nv.info._ZN7cutlass13device_kernelINS_4gemm6kernel13GemmUniversalIN4cute5tupleIJiiiiEEENS1_10collective13CollectiveMmaINS1_35MainloopSm100TmaUmmaWarpSpecializedILi2ELi2ELi4ENS5_IJNS4_1CILi1EEESB_SB_EEEEENS5_IJNSA_ILi128EEENSA_ILi64EEESE_EEENS_10tfloat32_tENS5_IJlSB_lEEESH_NS5_IJSB_llEEENS4_8TiledMMAINS4_8MMA_AtomIJNS4_17SM100_MMA_TF32_SSISH_SH_fLi128ELi64ELNS4_4UMMA5MajorE0ELSO_1ELNSN_7ScaleInE0ELSP_0EEEEEENS4_6LayoutISC_NS5_IJNSA_ILi0EEEST_ST_EEEEENS5_IJNS4_10UnderscoreESW_SW_EEEEENS4_13SM90_TMA_LOADENS4_14ComposedLayoutINS4_7SwizzleILi3ELi4ELi3EEENS4_18smem_ptr_flag_bitsILi32EEENSS_INS5_IJNSA_ILi8EEENSA_ILi32EEEEEENS5_IJS16_SB_EEEEEEEvNS4_8identityESZ_NS10_INS11_ILi2ELi5ELi2EEES14_NSS_INS5_IJS16_NSA_ILi4EEEEEENS5_IJSB_S16_EEEEEEEvS1B_EENS_8epilogue10collective18CollectiveEpilogueINS1J_23Sm100TmaWarpSpecializedILi4ELi2ELi16ELb1ELb0EEEJSG_NS5_IJNSS_ISE_SB_EENSS_INSA_ILi16EEESB_EEEEESH_SI_SH_SI_NS1J_6fusion15FusionCallbacksIS1N_NS1S_17LinearCombinationISH_fSH_fLNS_15FloatRoundStyleE2EEESG_S1R_JEEENS4_5SM1004TMEM4LOAD26SM100_TMEM_LOAD_32dp32b16xESZ_NS10_INS11_ILi2ELi4ELi3EEES14_NSS_INS5_IJS15_S1P_EEENS5_IJS1P_SB_EEEEEEENS4_39AutoVectorizingCopyWithAssumedAlignmentILi128EEENS4_14SM90_TMA_STOREES26_S28_S28_EEEvvEEEEvNT_6ParamsE --------------------------
	.section	.nv.info._ZN7cutlass13device_kernelINS_4gemm6kernel13GemmUniversalIN4cute5tupleIJiiiiEEENS1_10collective13CollectiveMmaINS1_35MainloopSm100TmaUmmaWarpSpecializedILi2ELi2ELi4ENS5_IJNS4_1CILi1EEESB_SB_EEEEENS5_IJNSA_ILi128EEENSA_ILi64EEESE_EEENS_10tfloat32_tENS5_IJlSB_lEEESH_NS5_IJSB_llEEENS4_8TiledMMAINS4_8MMA_AtomIJNS4_17SM100_MMA_TF32_SSISH_SH_fLi128ELi64ELNS4_4UMMA5MajorE0ELSO_1ELNSN_7ScaleInE0ELSP_0EEEEEENS4_6LayoutISC_NS5_IJNSA_ILi0EEEST_ST_EEEEENS5_IJNS4_10UnderscoreESW_SW_EEEEENS4_13SM90_TMA_LOADENS4_14ComposedLayoutINS4_7SwizzleILi3ELi4ELi3EEENS4_18smem_ptr_flag_bitsILi32EEENSS_INS5_IJNSA_ILi8EEENSA_ILi32EEEEEENS5_IJS16_SB_EEEEEEEvNS4_8identityESZ_NS10_INS11_ILi2ELi5ELi2EEES14_NSS_INS5_IJS16_NSA_ILi4EEEEEENS5_IJSB_S16_EEEEEEEvS1B_EENS_8epilogue10collective18CollectiveEpilogueINS1J_23Sm100TmaWarpSpecializedILi4ELi2ELi16ELb1ELb0EEEJSG_NS5_IJNSS_ISE_SB_EENSS_INSA_ILi16EEESB_EEEEESH_SI_SH_SI_NS1J_6fusion15FusionCallbacksIS1N_NS1S_17LinearCombinationISH_fSH_fLNS_15FloatRoundStyleE2EEESG_S1R_JEEENS4_5SM1004TMEM4LOAD26SM100_TMEM_LOAD_32dp32b16xESZ_NS10_INS11_ILi2ELi4ELi3EEES14_NSS_INS5_IJS15_S1P_EEENS5_IJS1P_SB_EEEEEEENS4_39AutoVectorizingCopyWithAssumedAlignmentILi128EEENS4_14SM90_TMA_STOREES26_S28_S28_EEEvvEEEEvNT_6ParamsE,"",@"SHT_CUDA_INFO"
	.sectionflags	@""
	.align	4


	//----- nvinfo : EIATTR_CUDA_API_VERSION
	.align		4
        /*0000*/ 	.byte	0x04, 0x37
        /*0002*/ 	.short	(.L_31 - .L_30)
.L_30:
        /*0004*/ 	.word	0x00000082


	//----- nvinfo : EIATTR_KPARAM_INFO
	.align		4
.L_31:
        /*0008*/ 	.byte	0x04, 0x17
        /*000a*/ 	.short	(.L_33 - .L_32)
.L_32:
        /*000c*/ 	.word	0x00000000
        /*0010*/ 	.short	0x0000
        /*0012*/ 	.short	0x0000
        /*0014*/ 	.byte	0x00, 0xf0, 0x01, 0x20


	//----- nvinfo : EIATTR_AT_ENTRY_FRAGMENTS
	.align		4
.L_33:
        /*0018*/ 	.byte	0x04, 0x4f
        /*001a*/ 	.short	(.L_35 - .L_34)


	//   ....[0]....
.L_34:
        /*001c*/ 	.word	0x00000006


	//----- nvinfo : EIATTR_RESERVED_SMEM_USED
	.align		4
.L_35:
        /*0020*/ 	.byte	0x01, 0x41
	.zero		2


	//----- nvinfo : EIATTR_SPARSE_MMA_MASK
	.align		4
        /*0024*/ 	.byte	0x03, 0x50
        /*0026*/ 	.short	0x0000


	//----- nvinfo : EIATTR_TCGEN05_1CTA_USED
	.align		4
        /*0028*/ 	.byte	0x01, 0x51
	.zero		2


	//----- nvinfo : EIATTR_MAXREG_COUNT
	.align		4
        /*002c*/ 	.byte	0x03, 0x1b
        /*002e*/ 	.short	0x00ff


	//----- nvinfo : EIATTR_NUM_BARRIERS
	.align		4
        /*0030*/ 	.byte	0x02, 0x4c
        /*0032*/ 	.byte	0x07
	.zero		1


	//----- nvinfo : EIATTR_EXTERNS
	.align		4
        /*0034*/ 	.byte	0x04, 0x0f
        /*0036*/ 	.short	(.L_37 - .L_36)


	//   ....[0]....
	.align		4
.L_36:
        /*0038*/ 	.word	index@(__assertfail)


	//----- nvinfo : EIATTR_MERCURY_ISA_VERSION
	.align		4
.L_37:
        /*003c*/ 	.byte	0x03, 0x5f
        /*003e*/ 	.short	0x0101


	//----- nvinfo : EIATTR_INT_WARP_WIDE_INSTR_OFFSETS
	.align		4
        /*0040*/ 	.byte	0x04, 0x31
        /*0042*/ 	.short	(.L_39 - .L_38)


	//   ....[0]....
.L_38:
        /*0044*/ 	.word	0x00002130


	//   ....[1]....
        /*0048*/ 	.word	0x00003fa0


	//   ....[2]....
        /*004c*/ 	.word	0x00003fc0


	//   ....[3]....
        /*0050*/ 	.word	0x00003ff0


	//   ....[4]....
        /*0054*/ 	.word	0x00004930


	//   ....[5]....
        /*0058*/ 	.word	0x000049a0


	//   ....[6]....
        /*005c*/ 	.word	0x00004a90


	//   ....[7]....
        /*0060*/ 	.word	0x00004b10


	//   ....[8]....
        /*0064*/ 	.word	0x00004c20


	//   ....[9]....
        /*0068*/ 	.word	0x00004cb0


	//   ....[10]....
        /*006c*/ 	.word	0x00004e90


	//   ....[11]....
        /*0070*/ 	.word	0x00004f40


	//----- nvinfo : EIATTR_COOP_GROUP_MASK_REGIDS
	.align		4
.L_39:
        /*0074*/ 	.byte	0x04, 0x29
        /*0076*/ 	.short	(.L_41 - .L_40)


	//   ....[0]....
.L_40:
        /*0078*/ 	.word	0xffffffff


	//   ....[1]....
        /*007c*/ 	.word	0xffffffff


	//   ....[2]....
        /*0080*/ 	.word	0xffffffff


	//   ....[3]....
        /*0084*/ 	.word	0xffffffff


	//   ....[4]....
        /*0088*/ 	.word	0xffffffff


	//   ....[5]....
        /*008c*/ 	.word	0xffffffff


	//   ....[6]....
        /*0090*/ 	.word	0xffffffff


	//   ....[7]....
        /*0094*/ 	.word	0xffffffff


	//   ....[8]....
        /*0098*/ 	.word	0xffffffff


	//   ....[9]....
        /*009c*/ 	.word	0xffffffff


	//   ....[10]....
        /*00a0*/ 	.word	0xffffffff


	//   ....[11]....
        /*00a4*/ 	.word	0xffffffff


	//   ....[12]....
        /*00a8*/ 	.word	0xffffffff


	//----- nvinfo : EIATTR_COOP_GROUP_INSTR_OFFSETS
	.align		4
.L_41:
        /*00ac*/ 	.byte	0x04, 0x28
        /*00ae*/ 	.short	(.L_43 - .L_42)


	//   ....[0]....
.L_42:
        /*00b0*/ 	.word	0x00000090


	//   ....[1]....
        /*00b4*/ 	.word	0x000004d0


	//   ....[2]....
        /*00b8*/ 	.word	0x00000600


	//   ....[3]....
        /*00bc*/ 	.word	0x000007a0


	//   ....[4]....
        /*00c0*/ 	.word	0x000008a0


	//   ....[5]....
        /*00c4*/ 	.word	0x00000a10


	//   ....[6]....
        /*00c8*/ 	.word	0x00000bb0


	//   ....[7]....
        /*00cc*/ 	.word	0x00002010


	//   ....[8]....
        /*00d0*/ 	.word	0x00002cd0


	//   ....[9]....
        /*00d4*/ 	.word	0x00002ee0


	//   ....[10]....
        /*00d8*/ 	.word	0x00002f10


	//   ....[11]....
        /*00dc*/ 	.word	0x00003e70


	//   ....[12]....
        /*00e0*/ 	.word	0x000040b0


	//----- nvinfo : EIATTR_VRC_CTA_INIT_COUNT
	.align		4
.L_43:
        /*00e4*/ 	.byte	0x02, 0x4a
        /*00e6*/ 	.byte	0x80
	.zero		1


	//----- nvinfo : EIATTR_SYSCALL_OFFSETS
	.align		4
        /*00e8*/ 	.byte	0x04, 0x46
        /*00ea*/ 	.short	(.L_45 - .L_44)


	//   ....[0]....
.L_44:
        /*00ec*/ 	.word	0x00005a70


	//   ....[1]....
        /*00f0*/ 	.word	0x00005b60


	//   ....[2]....
        /*00f4*/ 	.word	0x000062d0


	//   ....[3]....
        /*00f8*/ 	.word	0x00006c50


	//   ....[4]....
        /*00fc*/ 	.word	0x000075a0


	//   ....[5]....
        /*0100*/ 	.word	0x00007ef0


	//----- nvinfo : EIATTR_MBARRIER_INSTR_OFFSETS
	.align		4
.L_45:
        /*0104*/ 	.byte	0x04, 0x39
        /*0106*/ 	.short	(.L_47 - .L_46)


	//   ....[0]....
.L_46:
        /*0108*/ 	.word	0x000005b0
        /*010c*/ 	.word	0x000000ff
        /*0110*/ 	.word	0x00000000
        /*0114*/ 	.short	0x0100
        /*0116*/ 	.byte	0x04
	.zero		1


	//   ....[1]....
        /*0118*/ 	.word	0x000005c0
        /*011c*/ 	.word	0x000000ff
        /*0120*/ 	.word	0x00000010
        /*0124*/ 	.short	0x0100
        /*0126*/ 	.byte	0x04
	.zero		1


	//   ....[2]....
        /*0128*/ 	.word	0x000005d0
        /*012c*/ 	.word	0x000000ff
        /*0130*/ 	.word	0x00000008
        /*0134*/ 	.short	0x0100
        /*0136*/ 	.byte	0x04
	.zero		1


	//   ....[3]....
        /*0138*/ 	.word	0x000005e0
        /*013c*/ 	.word	0x000000ff
        /*0140*/ 	.word	0x00000018
        /*0144*/ 	.short	0x0100
        /*0146*/ 	.byte	0x04
	.zero		1


	//   ....[4]....
        /*0148*/ 	.word	0x00000710
        /*014c*/ 	.word	0x000000ff
        /*0150*/ 	.word	0x00000020
        /*0154*/ 	.short	0x0100
        /*0156*/ 	.byte	0x04
	.zero		1


	//   ....[5]....
        /*0158*/ 	.word	0x00000720
        /*015c*/ 	.word	0x000000ff
        /*0160*/ 	.word	0x00000040
        /*0164*/ 	.short	0x0100
        /*0166*/ 	.byte	0x04
	.zero		1


	//   ....[6]....
        /*0168*/ 	.word	0x00000730
        /*016c*/ 	.word	0x000000ff
        /*0170*/ 	.word	0x00000028
        /*0174*/ 	.short	0x0100
        /*0176*/ 	.byte	0x04
	.zero		1


	//   ....[7]....
        /*0178*/ 	.word	0x00000740
        /*017c*/ 	.word	0x000000ff
        /*0180*/ 	.word	0x00000048
        /*0184*/ 	.short	0x0100
        /*0186*/ 	.byte	0x04
	.zero		1


	//   ....[8]....
        /*0188*/ 	.word	0x00000750
        /*018c*/ 	.word	0x000000ff
        /*0190*/ 	.word	0x00000030
        /*0194*/ 	.short	0x0100
        /*0196*/ 	.byte	0x04
	.zero		1


	//   ....[9]....
        /*0198*/ 	.word	0x00000760
        /*019c*/ 	.word	0x000000ff
        /*01a0*/ 	.word	0x00000050
        /*01a4*/ 	.short	0x0100
        /*01a6*/ 	.byte	0x04
	.zero		1


	//   ....[10]....
        /*01a8*/ 	.word	0x00000770
        /*01ac*/ 	.word	0x000000ff
        /*01b0*/ 	.word	0x00000038
        /*01b4*/ 	.short	0x0100
        /*01b6*/ 	.byte	0x04
	.zero		1


	//   ....[11]....
        /*01b8*/ 	.word	0x00000780
        /*01bc*/ 	.word	0x000000ff
        /*01c0*/ 	.word	0x00000058
        /*01c4*/ 	.short	0x0100
        /*01c6*/ 	.byte	0x04
	.zero		1


	//   ....[12]....
        /*01c8*/ 	.word	0x00000870
        /*01cc*/ 	.word	0x000000ff
        /*01d0*/ 	.word	0x00000060
        /*01d4*/ 	.short	0x0100
        /*01d6*/ 	.byte	0x06
	.zero		1


	//   ....[13]....
        /*01d8*/ 	.word	0x00000880
        /*01dc*/ 	.word	0x000000ff
        /*01e0*/ 	.word	0x00000068
        /*01e4*/ 	.short	0x0100
        /*01e6*/ 	.byte	0x06
	.zero		1


	//   ....[14]....
        /*01e8*/ 	.word	0x000009c0
        /*01ec*/ 	.word	0x000000ff
        /*01f0*/ 	.word	0x00000070
        /*01f4*/ 	.short	0x0100
        /*01f6*/ 	.byte	0x06
	.zero		1


	//   ....[15]....
        /*01f8*/ 	.word	0x000009d0
        /*01fc*/ 	.word	0x000000ff
        /*0200*/ 	.word	0x00000080
        /*0204*/ 	.short	0x0100
        /*0206*/ 	.byte	0x06
	.zero		1


	//   ....[16]....
        /*0208*/ 	.word	0x000009e0
        /*020c*/ 	.word	0x000000ff
        /*0210*/ 	.word	0x00000078
        /*0214*/ 	.short	0x0100
        /*0216*/ 	.byte	0x06
	.zero		1


	//   ....[17]....
        /*0218*/ 	.word	0x000009f0
        /*021c*/ 	.word	0x000000ff
        /*0220*/ 	.word	0x00000088
        /*0224*/ 	.short	0x0100
        /*0226*/ 	.byte	0x06
	.zero		1


	//   ....[18]....
        /*0228*/ 	.word	0x00000b20
        /*022c*/ 	.word	0x000000ff
        /*0230*/ 	.word	0x00000090
        /*0234*/ 	.short	0x0100
        /*0236*/ 	.byte	0x04
	.zero		1


	//   ....[19]....
        /*0238*/ 	.word	0x00000b30
        /*023c*/ 	.word	0x000000ff
        /*0240*/ 	.word	0x000000b0
        /*0244*/ 	.short	0x0100
        /*0246*/ 	.byte	0x04
	.zero		1


	//   ....[20]....
        /*0248*/ 	.word	0x00000b40
        /*024c*/ 	.word	0x000000ff
        /*0250*/ 	.word	0x00000098
        /*0254*/ 	.short	0x0100
        /*0256*/ 	.byte	0x04
	.zero		1


	//   ....[21]....
        /*0258*/ 	.word	0x00000b50
        /*025c*/ 	.word	0x000000ff
        /*0260*/ 	.word	0x000000b8
        /*0264*/ 	.short	0x0100
        /*0266*/ 	.byte	0x04
	.zero		1


	//   ....[22]....
        /*0268*/ 	.word	0x00000b60
        /*026c*/ 	.word	0x000000ff
        /*0270*/ 	.word	0x000000a0
        /*0274*/ 	.short	0x0100
        /*0276*/ 	.byte	0x04
	.zero		1


	//   ....[23]....
        /*0278*/ 	.word	0x00000b70
        /*027c*/ 	.word	0x000000ff
        /*0280*/ 	.word	0x000000c0
        /*0284*/ 	.short	0x0100
        /*0286*/ 	.byte	0x04
	.zero		1


	//   ....[24]....
        /*0288*/ 	.word	0x00000b80
        /*028c*/ 	.word	0x000000ff
        /*0290*/ 	.word	0x000000a8
        /*0294*/ 	.short	0x0100
        /*0296*/ 	.byte	0x04
	.zero		1


	//   ....[25]....
        /*0298*/ 	.word	0x00000b90
        /*029c*/ 	.word	0x000000ff
        /*02a0*/ 	.word	0x000000c8
        /*02a4*/ 	.short	0x0100
        /*02a6*/ 	.byte	0x04
	.zero		1


	//   ....[26]....
        /*02a8*/ 	.word	0x00000c80
        /*02ac*/ 	.word	0x000000ff
        /*02b0*/ 	.word	0x000000d0
        /*02b4*/ 	.short	0x0100
        /*02b6*/ 	.byte	0x04
	.zero		1


	//   ....[27]....
        /*02b8*/ 	.word	0x00000c90
        /*02bc*/ 	.word	0x000000ff
        /*02c0*/ 	.word	0x000000e0
        /*02c4*/ 	.short	0x0100
        /*02c6*/ 	.byte	0x04
	.zero		1


	//   ....[28]....
        /*02c8*/ 	.word	0x00000ca0
        /*02cc*/ 	.word	0x000000ff
        /*02d0*/ 	.word	0x000000d8
        /*02d4*/ 	.short	0x0100
        /*02d6*/ 	.byte	0x04
	.zero		1


	//   ....[29]....
        /*02d8*/ 	.word	0x00000cb0
        /*02dc*/ 	.word	0x000000ff
        /*02e0*/ 	.word	0x000000e8
        /*02e4*/ 	.short	0x0100
        /*02e6*/ 	.byte	0x04
	.zero		1


	//   ....[30]....
        /*02e8*/ 	.word	0x00001590
        /*02ec*/ 	.word	0x00000003
        /*02f0*/ 	.word	0x000000e0
        /*02f4*/ 	.short	0x010a
        /*02f6*/ 	.byte	0xff
	.zero		1


	//   ....[31]....
        /*02f8*/ 	.word	0x000015c0
        /*02fc*/ 	.word	0x00000003
        /*0300*/ 	.word	0x000000d0
        /*0304*/ 	.short	0x0101
        /*0306*/ 	.byte	0xff
	.zero		1


	//   ....[32]....
        /*0308*/ 	.word	0x00001690
        /*030c*/ 	.word	0x000000ff
        /*0310*/ 	.word	0x00000010
        /*0314*/ 	.short	0x010a
        /*0316*/ 	.byte	0x04
	.zero		1


	//   ....[33]....
        /*0318*/ 	.word	0x00001740
        /*031c*/ 	.word	0x000000ff
        /*0320*/ 	.word	0x00000010
        /*0324*/ 	.short	0x010a
        /*0326*/ 	.byte	0x31
	.zero		1


	//   ....[34]....
        /*0328*/ 	.word	0x00001840
        /*032c*/ 	.word	0x000000ff
        /*0330*/ 	.word	0x00000010
        /*0334*/ 	.short	0x010a
        /*0336*/ 	.byte	0x04
	.zero		1


	//   ....[35]....
        /*0338*/ 	.word	0x00001b60
        /*033c*/ 	.word	0x000000ff
        /*0340*/ 	.word	0x00000068
        /*0344*/ 	.short	0x0101
        /*0346*/ 	.byte	0x07
	.zero		1


	//   ....[36]....
        /*0348*/ 	.word	0x00001b80
        /*034c*/ 	.word	0x000000ff
        /*0350*/ 	.word	0x00000010
        /*0354*/ 	.short	0x010a
        /*0356*/ 	.byte	0x04
	.zero		1


	//   ....[37]....
        /*0358*/ 	.word	0x00001c10
        /*035c*/ 	.word	0x000000ff
        /*0360*/ 	.word	0x00000010
        /*0364*/ 	.short	0x010a
        /*0366*/ 	.byte	0x31
	.zero		1


	//   ....[38]....
        /*0368*/ 	.word	0x00001d10
        /*036c*/ 	.word	0x000000ff
        /*0370*/ 	.word	0x00000010
        /*0374*/ 	.short	0x010a
        /*0376*/ 	.byte	0x04
	.zero		1


	//   ....[39]....
        /*0378*/ 	.word	0x00002040
        /*037c*/ 	.word	0x00000002
        /*0380*/ 	.word	0x00000070
        /*0384*/ 	.short	0x010a
        /*0386*/ 	.byte	0xff
	.zero		1


	//   ....[40]....
        /*0388*/ 	.word	0x00002100
        /*038c*/ 	.word	0x00000002
        /*0390*/ 	.word	0x00000000
        /*0394*/ 	.short	0x0101
        /*0396*/ 	.byte	0xff
	.zero		1


	//   ....[41]....
        /*0398*/ 	.word	0x00002660
        /*039c*/ 	.word	0x000000ff
        /*03a0*/ 	.word	0x00000000
        /*03a4*/ 	.short	0x010a
        /*03a6*/ 	.byte	0x04
	.zero		1


	//   ....[42]....
        /*03a8*/ 	.word	0x00002700
        /*03ac*/ 	.word	0x00000000
        /*03b0*/ 	.word	0x00000000
        /*03b4*/ 	.short	0x010a
        /*03b6*/ 	.byte	0xff
	.zero		1


	//   ....[43]....
        /*03b8*/ 	.word	0x00002820
        /*03bc*/ 	.word	0x00000000
        /*03c0*/ 	.word	0x000000d0
        /*03c4*/ 	.short	0x010a
        /*03c6*/ 	.byte	0xff
	.zero		1


	//   ....[44]....
        /*03c8*/ 	.word	0x00002880
        /*03cc*/ 	.word	0x00000004
        /*03d0*/ 	.word	0x00000000
        /*03d4*/ 	.short	0x0101
        /*03d6*/ 	.byte	0xff
	.zero		1


	//   ....[45]....
        /*03d8*/ 	.word	0x000028a0
        /*03dc*/ 	.word	0x000000ff
        /*03e0*/ 	.word	0x00000080
        /*03e4*/ 	.short	0x010a
        /*03e6*/ 	.byte	0x04
	.zero		1


	//   ....[46]....
        /*03e8*/ 	.word	0x000029c0
        /*03ec*/ 	.word	0x00000000
        /*03f0*/ 	.word	0x00000070
        /*03f4*/ 	.short	0x010a
        /*03f6*/ 	.byte	0xff
	.zero		1


	//   ....[47]....
        /*03f8*/ 	.word	0x00002ad0
        /*03fc*/ 	.word	0x00000000
        /*0400*/ 	.word	0x00000000
        /*0404*/ 	.short	0x0101
        /*0406*/ 	.byte	0xff
	.zero		1


	//   ....[48]....
        /*0408*/ 	.word	0x00002b60
        /*040c*/ 	.word	0x000000ff
        /*0410*/ 	.word	0x00000080
        /*0414*/ 	.short	0x0106
        /*0416*/ 	.byte	0x04
	.zero		1


	//   ....[49]....
        /*0418*/ 	.word	0x00002b80
        /*041c*/ 	.word	0x000000ff
        /*0420*/ 	.word	0x00000080
        /*0424*/ 	.short	0x010a
        /*0426*/ 	.byte	0x04
	.zero		1


	//   ....[50]....
        /*0428*/ 	.word	0x00002c10
        /*042c*/ 	.word	0x000000ff
        /*0430*/ 	.word	0x00000080
        /*0434*/ 	.short	0x0106
        /*0436*/ 	.byte	0x07
	.zero		1


	//   ....[51]....
        /*0438*/ 	.word	0x00002c50
        /*043c*/ 	.word	0x00000000
        /*0440*/ 	.word	0x00000080
        /*0444*/ 	.short	0x010a
        /*0446*/ 	.byte	0xff
	.zero		1


	//   ....[52]....
        /*0448*/ 	.word	0x00003190
        /*044c*/ 	.word	0x00000000
        /*0450*/ 	.word	0x00000070
        /*0454*/ 	.short	0x010a
        /*0456*/ 	.byte	0xff
	.zero		1


	//   ....[53]....
        /*0458*/ 	.word	0x000032d0
        /*045c*/ 	.word	0x00000003
        /*0460*/ 	.word	0x00000000
        /*0464*/ 	.short	0x0101
        /*0466*/ 	.byte	0xff
	.zero		1


	//   ....[54]....
        /*0468*/ 	.word	0x000032e0
        /*046c*/ 	.word	0x000000ff
        /*0470*/ 	.word	0x00000000
        /*0474*/ 	.short	0x010a
        /*0476*/ 	.byte	0x04
	.zero		1


	//   ....[55]....
        /*0478*/ 	.word	0x00003300
        /*047c*/ 	.word	0x000000ff
        /*0480*/ 	.word	0x000000b0
        /*0484*/ 	.short	0x010a
        /*0486*/ 	.byte	0x07
	.zero		1


	//   ....[56]....
        /*0488*/ 	.word	0x000033d0
        /*048c*/ 	.word	0x000000ff
        /*0490*/ 	.word	0x00000000
        /*0494*/ 	.short	0x010a
        /*0496*/ 	.byte	0x05
	.zero		1


	//   ....[57]....
        /*0498*/ 	.word	0x00003520
        /*049c*/ 	.word	0x000000ff
        /*04a0*/ 	.word	0x00000000
        /*04a4*/ 	.short	0x010a
        /*04a6*/ 	.byte	0x07
	.zero		1


	//   ....[58]....
        /*04a8*/ 	.word	0x00003c90
        /*04ac*/ 	.word	0x000000ff
        /*04b0*/ 	.word	0x00000000
        /*04b4*/ 	.short	0x010a
        /*04b6*/ 	.byte	0x04
	.zero		1


	//   ....[59]....
        /*04b8*/ 	.word	0x00003d30
        /*04bc*/ 	.word	0x000000ff
        /*04c0*/ 	.word	0x00000000
        /*04c4*/ 	.short	0x010a
        /*04c6*/ 	.byte	0x05
	.zero		1


	//   ....[60]....
        /*04c8*/ 	.word	0x00003dc0
        /*04cc*/ 	.word	0x000000ff
        /*04d0*/ 	.word	0x00000000
        /*04d4*/ 	.short	0x010a
        /*04d6*/ 	.byte	0x05
	.zero		1


	//   ....[61]....
        /*04d8*/ 	.word	0x00003e50
        /*04dc*/ 	.word	0x000000ff
        /*04e0*/ 	.word	0x00000000
        /*04e4*/ 	.short	0x010a
        /*04e6*/ 	.byte	0x04
	.zero		1


	//   ....[62]....
        /*04e8*/ 	.word	0x000042e0
        /*04ec*/ 	.word	0x00000000
        /*04f0*/ 	.word	0x00000070
        /*04f4*/ 	.short	0x010a
        /*04f6*/ 	.byte	0xff
	.zero		1


	//   ....[63]....
        /*04f8*/ 	.word	0x000043a0
        /*04fc*/ 	.word	0x00000000
        /*0500*/ 	.word	0x00000000
        /*0504*/ 	.short	0x0101
        /*0506*/ 	.byte	0xff
	.zero		1


	//   ....[64]....
        /*0508*/ 	.word	0x000046c0
        /*050c*/ 	.word	0x000000ff
        /*0510*/ 	.word	0x00000068
        /*0514*/ 	.short	0x010a
        /*0516*/ 	.byte	0x04
	.zero		1


	//   ....[65]....
        /*0518*/ 	.word	0x000048b0
        /*051c*/ 	.word	0x000000ff
        /*0520*/ 	.word	0x00000040
        /*0524*/ 	.short	0x010a
        /*0526*/ 	.byte	0x04
	.zero		1


	//   ....[66]....
        /*0528*/ 	.word	0x00004a30
        /*052c*/ 	.word	0x000000ff
        /*0530*/ 	.word	0x00000020
        /*0534*/ 	.short	0x010b
        /*0536*/ 	.byte	0x04
	.zero		1


	//   ....[67]....
        /*0538*/ 	.word	0x00004a40
        /*053c*/ 	.word	0x000000ff
        /*0540*/ 	.word	0x00000000
        /*0544*/ 	.short	0x0101
        /*0546*/ 	.byte	0x05
	.zero		1


	//   ....[68]....
        /*0548*/ 	.word	0x00004a60
        /*054c*/ 	.word	0x000000ff
        /*0550*/ 	.word	0x00000048
        /*0554*/ 	.short	0x010a
        /*0556*/ 	.byte	0x04
	.zero		1


	//   ....[69]....
        /*0558*/ 	.word	0x00004bc0
        /*055c*/ 	.word	0x000000ff
        /*0560*/ 	.word	0x00000028
        /*0564*/ 	.short	0x010b
        /*0566*/ 	.byte	0x04
	.zero		1


	//   ....[70]....
        /*0568*/ 	.word	0x00004bd0
        /*056c*/ 	.word	0x000000ff
        /*0570*/ 	.word	0x00000000
        /*0574*/ 	.short	0x0101
        /*0576*/ 	.byte	0x05
	.zero		1


	//   ....[71]....
        /*0578*/ 	.word	0x00004be0
        /*057c*/ 	.word	0x000000ff
        /*0580*/ 	.word	0x00000050
        /*0584*/ 	.short	0x010a
        /*0586*/ 	.byte	0x04
	.zero		1


	//   ....[72]....
        /*0588*/ 	.word	0x00004d80
        /*058c*/ 	.word	0x000000ff
        /*0590*/ 	.word	0x00000030
        /*0594*/ 	.short	0x010b
        /*0596*/ 	.byte	0x04
	.zero		1


	//   ....[73]....
        /*0598*/ 	.word	0x00004df0
        /*059c*/ 	.word	0x000000ff
        /*05a0*/ 	.word	0x00000000
        /*05a4*/ 	.short	0x0101
        /*05a6*/ 	.byte	0x05
	.zero		1


	//   ....[74]....
        /*05a8*/ 	.word	0x00004e20
        /*05ac*/ 	.word	0x000000ff
        /*05b0*/ 	.word	0x00000058
        /*05b4*/ 	.short	0x010a
        /*05b6*/ 	.byte	0x04
	.zero		1


	//   ....[75]....
        /*05b8*/ 	.word	0x00005030
        /*05bc*/ 	.word	0x000000ff
        /*05c0*/ 	.word	0x00000038
        /*05c4*/ 	.short	0x010b
        /*05c6*/ 	.byte	0x04
	.zero		1


	//   ....[76]....
        /*05c8*/ 	.word	0x00005050
        /*05cc*/ 	.word	0x000000ff
        /*05d0*/ 	.word	0x00000000
        /*05d4*/ 	.short	0x0101
        /*05d6*/ 	.byte	0x0d
	.zero		1


	//   ....[77]....
        /*05d8*/ 	.word	0x00005080
        /*05dc*/ 	.word	0x000000ff
        /*05e0*/ 	.word	0x00000040
        /*05e4*/ 	.short	0x010a
        /*05e6*/ 	.byte	0x04
	.zero		1


	//   ....[78]....
        /*05e8*/ 	.word	0x000050a0
        /*05ec*/ 	.word	0x000000ff
        /*05f0*/ 	.word	0x00000048
        /*05f4*/ 	.short	0x010a
        /*05f6*/ 	.byte	0x04
	.zero		1


	//   ....[79]....
        /*05f8*/ 	.word	0x000050c0
        /*05fc*/ 	.word	0x000000ff
        /*0600*/ 	.word	0x00000050
        /*0604*/ 	.short	0x010a
        /*0606*/ 	.byte	0x04
	.zero		1


	//   ....[80]....
        /*0608*/ 	.word	0x00005100
        /*060c*/ 	.word	0x00000000
        /*0610*/ 	.word	0x00000058
        /*0614*/ 	.short	0x010a
        /*0616*/ 	.byte	0xff
	.zero		1


	//   ....[81]....
        /*0618*/ 	.word	0x00005430
        /*061c*/ 	.word	0x00000000
        /*0620*/ 	.word	0x00000070
        /*0624*/ 	.short	0x010a
        /*0626*/ 	.byte	0xff
	.zero		1


	//   ....[82]....
        /*0628*/ 	.word	0x00005540
        /*062c*/ 	.word	0x00000000
        /*0630*/ 	.word	0x00000000
        /*0634*/ 	.short	0x0101
        /*0636*/ 	.byte	0xff
	.zero		1


	//   ....[83]....
        /*0638*/ 	.word	0x00005f90
        /*063c*/ 	.word	0x000000ff
        /*0640*/ 	.word	0x00000020
        /*0644*/ 	.short	0x010a
        /*0646*/ 	.byte	0x24
	.zero		1


	//   ....[84]....
        /*0648*/ 	.word	0x00005fd0
        /*064c*/ 	.word	0x00000058
        /*0650*/ 	.word	0x00000090
        /*0654*/ 	.short	0x010a
        /*0656*/ 	.byte	0xff
	.zero		1


	//   ....[85]....
        /*0658*/ 	.word	0x000060c0
        /*065c*/ 	.word	0x000000ff
        /*0660*/ 	.word	0x00000020
        /*0664*/ 	.short	0x010a
        /*0666*/ 	.byte	0x24
	.zero		1


	//   ....[86]....
        /*0668*/ 	.word	0x000061b0
        /*066c*/ 	.word	0x00000058
        /*0670*/ 	.word	0x00000090
        /*0674*/ 	.short	0x010a
        /*0676*/ 	.byte	0xff
	.zero		1


	//   ....[87]....
        /*0678*/ 	.word	0x00006980
        /*067c*/ 	.word	0x00000000
        /*0680*/ 	.word	0x00000000
        /*0684*/ 	.short	0x0101
        /*0686*/ 	.byte	0xff
	.zero		1


	//   ....[88]....
        /*0688*/ 	.word	0x00006990
        /*068c*/ 	.word	0x00000003
        /*0690*/ 	.word	0x00000020
        /*0694*/ 	.short	0x010a
        /*0696*/ 	.byte	0xff
	.zero		1


	//   ....[89]....
        /*0698*/ 	.word	0x00006a70
        /*069c*/ 	.word	0x00000003
        /*06a0*/ 	.word	0x00000020
        /*06a4*/ 	.short	0x010a
        /*06a6*/ 	.byte	0xff
	.zero		1


	//   ....[90]....
        /*06a8*/ 	.word	0x000072d0
        /*06ac*/ 	.word	0x0000005b
        /*06b0*/ 	.word	0x00000000
        /*06b4*/ 	.short	0x0101
        /*06b6*/ 	.byte	0xff
	.zero		1


	//   ....[91]....
        /*06b8*/ 	.word	0x000072f0
        /*06bc*/ 	.word	0x0000005c
        /*06c0*/ 	.word	0x00000020
        /*06c4*/ 	.short	0x010a
        /*06c6*/ 	.byte	0xff
	.zero		1


	//   ....[92]....
        /*06c8*/ 	.word	0x000073c0
        /*06cc*/ 	.word	0x0000005c
        /*06d0*/ 	.word	0x00000020
        /*06d4*/ 	.short	0x010a
        /*06d6*/ 	.byte	0xff
	.zero		1


	//   ....[93]....
        /*06d8*/ 	.word	0x00007c20
        /*06dc*/ 	.word	0x0000005b
        /*06e0*/ 	.word	0x00000000
        /*06e4*/ 	.short	0x0101
        /*06e6*/ 	.byte	0xff
	.zero		1


	//   ....[94]....
        /*06e8*/ 	.word	0x00007c40
        /*06ec*/ 	.word	0x0000005c
        /*06f0*/ 	.word	0x00000020
        /*06f4*/ 	.short	0x010a
        /*06f6*/ 	.byte	0xff
	.zero		1


	//   ....[95]....
        /*06f8*/ 	.word	0x00007d10
        /*06fc*/ 	.word	0x0000005c
        /*0700*/ 	.word	0x00000020
        /*0704*/ 	.short	0x010a
        /*0706*/ 	.byte	0xff
	.zero		1


	//   ....[96]....
        /*0708*/ 	.word	0x000081e0
        /*070c*/ 	.word	0x000000ff
        /*0710*/ 	.word	0x00000000
        /*0714*/ 	.short	0x0101
        /*0716*/ 	.byte	0x04
	.zero		1


	//   ....[97]....
        /*0718*/ 	.word	0x000085d0
        /*071c*/ 	.word	0x00000002
        /*0720*/ 	.word	0x00000000
        /*0724*/ 	.short	0x0101
        /*0726*/ 	.byte	0xff
	.zero		1


	//   ....[98]....
        /*0728*/ 	.word	0x00008840
        /*072c*/ 	.word	0x000000ff
        /*0730*/ 	.word	0x00000000
        /*0734*/ 	.short	0x0101
        /*0736*/ 	.byte	0x04
	.zero		1


	//   ....[99]....
        /*0738*/ 	.word	0x00008860
        /*073c*/ 	.word	0x00000003
        /*0740*/ 	.word	0x000000e0
        /*0744*/ 	.short	0x010a
        /*0746*/ 	.byte	0xff
	.zero		1


	//   ....[100]....
        /*0748*/ 	.word	0x000088c0
        /*074c*/ 	.word	0x00000002
        /*0750*/ 	.word	0x00000010
        /*0754*/ 	.short	0x010a
        /*0756*/ 	.byte	0xff
	.zero		1


	//   ....[101]....
        /*0758*/ 	.word	0x00008920
        /*075c*/ 	.word	0x00000002
        /*0760*/ 	.word	0x00000010
        /*0764*/ 	.short	0x010a
        /*0766*/ 	.byte	0xff
	.zero		1


	//   ....[102]....
        /*0768*/ 	.word	0x00008970
        /*076c*/ 	.word	0x00000002
        /*0770*/ 	.word	0x00000070
        /*0774*/ 	.short	0x010a
        /*0776*/ 	.byte	0xff
	.zero		1


	//   ....[103]....
        /*0778*/ 	.word	0x000089d0
        /*077c*/ 	.word	0x00000000
        /*0780*/ 	.word	0x00000000
        /*0784*/ 	.short	0x010a
        /*0786*/ 	.byte	0xff
	.zero		1


	//   ....[104]....
        /*0788*/ 	.word	0x00008a20
        /*078c*/ 	.word	0x00000000
        /*0790*/ 	.word	0x000000d0
        /*0794*/ 	.short	0x010a
        /*0796*/ 	.byte	0xff
	.zero		1


	//   ....[105]....
        /*0798*/ 	.word	0x00008a80
        /*079c*/ 	.word	0x00000000
        /*07a0*/ 	.word	0x00000080
        /*07a4*/ 	.short	0x010a
        /*07a6*/ 	.byte	0xff
	.zero		1


	//   ....[106]....
        /*07a8*/ 	.word	0x00008ad0
        /*07ac*/ 	.word	0x00000000
        /*07b0*/ 	.word	0x00000070
        /*07b4*/ 	.short	0x010a
        /*07b6*/ 	.byte	0xff
	.zero		1


	//   ....[107]....
        /*07b8*/ 	.word	0x00008b30
        /*07bc*/ 	.word	0x00000000
        /*07c0*/ 	.word	0x00000080
        /*07c4*/ 	.short	0x010a
        /*07c6*/ 	.byte	0xff
	.zero		1


	//   ....[108]....
        /*07c8*/ 	.word	0x00008b80
        /*07cc*/ 	.word	0x00000000
        /*07d0*/ 	.word	0x00000070
        /*07d4*/ 	.short	0x010a
        /*07d6*/ 	.byte	0xff
	.zero		1


	//   ....[109]....
        /*07d8*/ 	.word	0x00008bf0
        /*07dc*/ 	.word	0x00000003
        /*07e0*/ 	.word	0x000000b0
        /*07e4*/ 	.short	0x010a
        /*07e6*/ 	.byte	0xff
	.zero		1


	//   ....[110]....
        /*07e8*/ 	.word	0x00008c50
        /*07ec*/ 	.word	0x00000000
        /*07f0*/ 	.word	0x00000000
        /*07f4*/ 	.short	0x010a
        /*07f6*/ 	.byte	0xff
	.zero		1


	//   ....[111]....
        /*07f8*/ 	.word	0x00008cb0
        /*07fc*/ 	.word	0x00000000
        /*0800*/ 	.word	0x00000000
        /*0804*/ 	.short	0x010a
        /*0806*/ 	.byte	0xff
	.zero		1


	//   ....[112]....
        /*0808*/ 	.word	0x00008d10
        /*080c*/ 	.word	0x00000000
        /*0810*/ 	.word	0x00000000
        /*0814*/ 	.short	0x010a
        /*0816*/ 	.byte	0xff
	.zero		1


	//   ....[113]....
        /*0818*/ 	.word	0x00008d70
        /*081c*/ 	.word	0x00000000
        /*0820*/ 	.word	0x00000000
        /*0824*/ 	.short	0x010a
        /*0826*/ 	.byte	0xff
	.zero		1


	//   ....[114]....
        /*0828*/ 	.word	0x00008dd0
        /*082c*/ 	.word	0x00000000
        /*0830*/ 	.word	0x00000000
        /*0834*/ 	.short	0x010a
        /*0836*/ 	.byte	0xff
	.zero		1


	//   ....[115]....
        /*0838*/ 	.word	0x00008e20
        /*083c*/ 	.word	0x00000000
        /*0840*/ 	.word	0x00000070
        /*0844*/ 	.short	0x010a
        /*0846*/ 	.byte	0xff
	.zero		1


	//   ....[116]....
        /*0848*/ 	.word	0x00008e80
        /*084c*/ 	.word	0x00000000
        /*0850*/ 	.word	0x00000068
        /*0854*/ 	.short	0x010a
        /*0856*/ 	.byte	0xff
	.zero		1


	//   ....[117]....
        /*0858*/ 	.word	0x00008ee0
        /*085c*/ 	.word	0x00000003
        /*0860*/ 	.word	0x00000040
        /*0864*/ 	.short	0x010a
        /*0866*/ 	.byte	0xff
	.zero		1


	//   ....[118]....
        /*0868*/ 	.word	0x00008f40
        /*086c*/ 	.word	0x00000003
        /*0870*/ 	.word	0x00000048
        /*0874*/ 	.short	0x010a
        /*0876*/ 	.byte	0xff
	.zero		1


	//   ....[119]....
        /*0878*/ 	.word	0x00008fa0
        /*087c*/ 	.word	0x00000003
        /*0880*/ 	.word	0x00000050
        /*0884*/ 	.short	0x010a
        /*0886*/ 	.byte	0xff
	.zero		1


	//   ....[120]....
        /*0888*/ 	.word	0x00009000
        /*088c*/ 	.word	0x00000003
        /*0890*/ 	.word	0x00000058
        /*0894*/ 	.short	0x010a
        /*0896*/ 	.byte	0xff
	.zero		1


	//   ....[121]....
        /*0898*/ 	.word	0x00009060
        /*089c*/ 	.word	0x00000000
        /*08a0*/ 	.word	0x00000040
        /*08a4*/ 	.short	0x010a
        /*08a6*/ 	.byte	0xff
	.zero		1


	//   ....[122]....
        /*08a8*/ 	.word	0x000090c0
        /*08ac*/ 	.word	0x00000000
        /*08b0*/ 	.word	0x00000048
        /*08b4*/ 	.short	0x010a
        /*08b6*/ 	.byte	0xff
	.zero		1


	//   ....[123]....
        /*08b8*/ 	.word	0x00009120
        /*08bc*/ 	.word	0x00000000
        /*08c0*/ 	.word	0x00000050
        /*08c4*/ 	.short	0x010a
        /*08c6*/ 	.byte	0xff
	.zero		1


	//   ....[124]....
        /*08c8*/ 	.word	0x00009170
        /*08cc*/ 	.word	0x00000000
        /*08d0*/ 	.word	0x00000070
        /*08d4*/ 	.short	0x010a
        /*08d6*/ 	.byte	0xff
	.zero		1


	//   ....[125]....
        /*08d8*/ 	.word	0x000091d0
        /*08dc*/ 	.word	0x00000000
        /*08e0*/ 	.word	0x00000020
        /*08e4*/ 	.short	0x010a
        /*08e6*/ 	.byte	0xff
	.zero		1


	//   ....[126]....
        /*08e8*/ 	.word	0x00009220
        /*08ec*/ 	.word	0x00000058
        /*08f0*/ 	.word	0x00000090
        /*08f4*/ 	.short	0x010a
        /*08f6*/ 	.byte	0xff
	.zero		1


	//   ....[127]....
        /*08f8*/ 	.word	0x00009270
        /*08fc*/ 	.word	0x00000003
        /*0900*/ 	.word	0x00000020
        /*0904*/ 	.short	0x010a
        /*0906*/ 	.byte	0xff
	.zero		1


	//   ....[128]....
        /*0908*/ 	.word	0x000092c0
        /*090c*/ 	.word	0x0000005c
        /*0910*/ 	.word	0x00000020
        /*0914*/ 	.short	0x010a
        /*0916*/ 	.byte	0xff
	.zero		1


	//   ....[129]....
        /*0918*/ 	.word	0x00009310
        /*091c*/ 	.word	0x0000005c
        /*0920*/ 	.word	0x00000020
        /*0924*/ 	.short	0x010a
        /*0926*/ 	.byte	0xff
	.zero		1


	//----- nvinfo : EIATTR_NUM_MBARRIERS
	.align		4
.L_47:
        /*0928*/ 	.byte	0x03, 0x38
        /*092a*/ 	.short	0x001e


	//----- nvinfo : EIATTR_EXIT_INSTR_OFFSETS
	.align		4
        /*092c*/ 	.byte	0x04, 0x1c
        /*092e*/ 	.short	(.L_49 - .L_48)


	//   ....[0]....
.L_48:
        /*0930*/ 	.word	0x00002730


	//   ....[1]....
        /*0934*/ 	.word	0x00002c20


	//   ....[2]....
        /*0938*/ 	.word	0x00002c80


	//   ....[3]....
        /*093c*/ 	.word	0x000040c0


	//   ....[4]....
        /*0940*/ 	.word	0x00005130


	//   ....[5]....
        /*0944*/ 	.word	0x00005170


	//   ....[6]....
        /*0948*/ 	.word	0x00008730


	//   ....[7]....
        /*094c*/ 	.word	0x000087b0


	//   ....[8]....
        /*0950*/ 	.word	0x000087e0


	//   ....[9]....
        /*0954*/ 	.word	0x00008850


	//----- nvinfo : EIATTR_MAX_THREADS
	.align		4
.L_49:
        /*0958*/ 	.byte	0x04, 0x05
        /*095a*/ 	.short	(.L_51 - .L_50)
.L_50:
        /*095c*/ 	.word	0x00000100
        /*0960*/ 	.word	0x00000001
        /*0964*/ 	.word	0x00000001


	//----- nvinfo : EIATTR_CRS_STACK_SIZE
	.align		4
.L_51:
        /*0968*/ 	.byte	0x04, 0x1e
        /*096a*/ 	.short	(.L_53 - .L_52)
.L_52:
        /*096c*/ 	.word	0x00000000


	//----- nvinfo : EIATTR_CBANK_PARAM_SIZE
	.align		4
.L_53:
        /*0970*/ 	.byte	0x03, 0x19
        /*0972*/ 	.short	0x0800


	//----- nvinfo : EIATTR_PARAM_CBANK
	.align		4
        /*0974*/ 	.byte	0x04, 0x0a
        /*0976*/ 	.short	(.L_55 - .L_54)
	.align		4
.L_54:
        /*0978*/ 	.word	index@(.nv.constant0._ZN7cutlass13device_kernelINS_4gemm6kernel13GemmUniversalIN4cute5tupleIJiiiiEEENS1_10collective13CollectiveMmaINS1_35MainloopSm100TmaUmmaWarpSpecializedILi2ELi2ELi4ENS5_IJNS4_1CILi1EEESB_SB_EEEEENS5_IJNSA_ILi128EEENSA_ILi64EEESE_EEENS_10tfloat32_tENS5_IJlSB_lEEESH_NS5_IJSB_llEEENS4_8TiledMMAINS4_8MMA_AtomIJNS4_17SM100_MMA_TF32_SSISH_SH_fLi128ELi64ELNS4_4UMMA5MajorE0ELSO_1ELNSN_7ScaleInE0ELSP_0EEEEEENS4_6LayoutISC_NS5_IJNSA_ILi0EEEST_ST_EEEEENS5_IJNS4_10UnderscoreESW_SW_EEEEENS4_13SM90_TMA_LOADENS4_14ComposedLayoutINS4_7SwizzleILi3ELi4ELi3EEENS4_18smem_ptr_flag_bitsILi32EEENSS_INS5_IJNSA_ILi8EEENSA_ILi32EEEEEENS5_IJS16_SB_EEEEEEEvNS4_8identityESZ_NS10_INS11_ILi2ELi5ELi2EEES14_NSS_INS5_IJS16_NSA_ILi4EEEEEENS5_IJSB_S16_EEEEEEEvS1B_EENS_8epilogue10collective18CollectiveEpilogueINS1J_23Sm100TmaWarpSpecializedILi4ELi2ELi16ELb1ELb0EEEJSG_NS5_IJNSS_ISE_SB_EENSS_INSA_ILi16EEESB_EEEEESH_SI_SH_SI_NS1J_6fusion15FusionCallbacksIS1N_NS1S_17LinearCombinationISH_fSH_fLNS_15FloatRoundStyleE2EEESG_S1R_JEEENS4_5SM1004TMEM4LOAD26SM100_TMEM_LOAD_32dp32b16xESZ_NS10_INS11_ILi2ELi4ELi3EEES14_NSS_INS5_IJS15_S1P_EEENS5_IJS1P_SB_EEEEEEENS4_39AutoVectorizingCopyWithAssumedAlignmentILi128EEENS4_14SM90_TMA_STOREES26_S28_S28_EEEvvEEEEvNT_6ParamsE)
        /*097c*/ 	.short	0x0380
        /*097e*/ 	.short	0x0800


	//----- nvinfo : EIATTR_SW_WAR
	.align		4
.L_55:
        /*0980*/ 	.byte	0x04, 0x36
        /*0982*/ 	.short	(.L_57 - .L_56)
.L_56:
        /*0984*/ 	.word	0x00000008
.L_57:


//--------------------- .nv.callgraph             --------------------------
	.section	.nv.callgraph,"",@"SHT_CUDA_CALLGRAPH"
	.align	4
	.sectionentsize	8
	.align		4
        /*0000*/ 	.word	0x00000000
	.align		4
        /*0004*/ 	.word	0xffffffff
	.align		4
        /*0008*/ 	.word	index@(_ZN7cutlass13device_kernelINS_4gemm6kernel13GemmUniversalIN4cute5tupleIJiiiiEEENS1_10collective13CollectiveMmaINS1_35MainloopSm100TmaUmmaWarpSpecializedILi2ELi2ELi4ENS5_IJNS4_1CILi1EEESB_SB_EEEEENS5_IJNSA_ILi128EEENSA_ILi64EEESE_EEENS_10tfloat32_tENS5_IJlSB_lEEESH_NS5_IJSB_llEEENS4_8TiledMMAINS4_8MMA_AtomIJNS4_17SM100_MMA_TF32_SSISH_SH_fLi128ELi64ELNS4_4UMMA5MajorE0ELSO_1ELNSN_7ScaleInE0ELSP_0EEEEEENS4_6LayoutISC_NS5_IJNSA_ILi0EEEST_ST_EEEEENS5_IJNS4_10UnderscoreESW_SW_EEEEENS4_13SM90_TMA_LOADENS4_14ComposedLayoutINS4_7SwizzleILi3ELi4ELi3EEENS4_18smem_ptr_flag_bitsILi32EEENSS_INS5_IJNSA_ILi8EEENSA_ILi32EEEEEENS5_IJS16_SB_EEEEEEEvNS4_8identityESZ_NS10_INS11_ILi2ELi5ELi2EEES14_NSS_INS5_IJS16_NSA_ILi4EEEEEENS5_IJSB_S16_EEEEEEEvS1B_EENS_8epilogue10collective18CollectiveEpilogueINS1J_23Sm100TmaWarpSpecializedILi4ELi2ELi16ELb1ELb0EEEJSG_NS5_IJNSS_ISE_SB_EENSS_INSA_ILi16EEESB_EEEEESH_SI_SH_SI_NS1J_6fusion15FusionCallbacksIS1N_NS1S_17LinearCombinationISH_fSH_fLNS_15FloatRoundStyleE2EEESG_S1R_JEEENS4_5SM1004TMEM4LOAD26SM100_TMEM_LOAD_32dp32b16xESZ_NS10_INS11_ILi2ELi4ELi3EEES14_NSS_INS5_IJS15_S1P_EEENS5_IJS1P_SB_EEEEEEENS4_39AutoVectorizingCopyWithAssumedAlignmentILi128EEENS4_14SM90_TMA_STOREES26_S28_S28_EEEvvEEEEvNT_6ParamsE)
	.align		4
        /*000c*/ 	.word	index@(__assertfail)
	.align		4
        /*0010*/ 	.word	0x00000000
	.align		4
        /*0014*/ 	.word	0xfffffffe
	.align		4
        /*0018*/ 	.word	0x00000000
	.align		4
        /*001c*/ 	.word	0xfffffffd
	.align		4
        /*0020*/ 	.word	0x00000000
	.align		4
        /*0024*/ 	.word	0xfffffffc


//--------------------- .nv.constant4             --------------------------
	.section	.nv.constant4,"a",@progbits
	.align	8
	.align		8
.nv.constant4:
        /*0000*/ 	.dword	__assertfail
	.align		8
        /*0008*/ 	.dword	__unnamed_1
	.align		8
        /*0010*/ 	.dword	__unnamed_2
	.align		8
        /*0018*/ 	.dword	_ZN40_INTERNAL_8d802b35_4_k_cu_064eacc8_399244cuda3std3__45__cpo5beginE
	.align		8
        /*0020*/ 	.dword	_ZN40_INTERNAL_8d802b35_4_k_cu_064eacc8_399244cuda3std3__45__cpo3endE
	.align		8
        /*0028*/ 	.dword	_ZN40_INTERNAL_8d802b35_4_k_cu_064eacc8_399244cuda3std3__45__cpo6cbeginE
	.align		8
        /*0030*/ 	.dword	_ZN40_INTERNAL_8d802b35_4_k_cu_064eacc8_399244cuda3std3__45__cpo4cendE
	.align		8
        /*0038*/ 	.dword	_ZN40_INTERNAL_8d802b35_4_k_cu_064eacc8_399244cuda3std3__442_GLOBAL__N__8d802b35_4_k_cu_064eacc8_399246ignoreE
	.align		8
        /*0040*/ 	.dword	_ZN40_INTERNAL_8d802b35_4_k_cu_064eacc8_399244cuda3std3__419piecewise_constructE
	.align		8
        /*0048*/ 	.dword	_ZN40_INTERNAL_8d802b35_4_k_cu_064eacc8_399244cuda3std3__48in_placeE
	.align		8
        /*0050*/ 	.dword	_ZN40_INTERNAL_8d802b35_4_k_cu_064eacc8_399244cuda3std6ranges3__45__cpo4swapE
	.align		8
        /*0058*/ 	.dword	_ZN40_INTERNAL_8d802b35_4_k_cu_064eacc8_399244cuda3std6ranges3__45__cpo9iter_moveE
	.align		8
        /*0060*/ 	.dword	_ZN40_INTERNAL_8d802b35_4_k_cu_064eacc8_399244cute7productE
	.align		8
        /*0068*/ 	.dword	_ZN40_INTERNAL_8d802b35_4_k_cu_064eacc8_399244cute1_E
	.align		8
        /*0070*/ 	.dword	$str$25
	.align		8
        /*0078*/ 	.dword	$str$26
	.align		8
        /*0080*/ 	.dword	$str$27
	.align		8
        /*0088*/ 	.dword	$str$28


//--------------------- .text._ZN7cutlass13device_kernelINS_4gemm6kernel13GemmUniversalIN4cute5tupleIJiiiiEEENS1_10collective13CollectiveMmaINS1_35MainloopSm100TmaUmmaWarpSpecializedILi2ELi2ELi4ENS5_IJNS4_1CILi1EEESB_SB_EEEEENS5_IJNSA_ILi128EEENSA_ILi64EEESE_EEENS_10tfloat32_tENS5_IJlSB_lEEESH_NS5_IJSB_llEEENS4_8TiledMMAINS4_8MMA_AtomIJNS4_17SM100_MMA_TF32_SSISH_SH_fLi128ELi64ELNS4_4UMMA5MajorE0ELSO_1ELNSN_7ScaleInE0ELSP_0EEEEEENS4_6LayoutISC_NS5_IJNSA_ILi0EEEST_ST_EEEEENS5_IJNS4_10UnderscoreESW_SW_EEEEENS4_13SM90_TMA_LOADENS4_14ComposedLayoutINS4_7SwizzleILi3ELi4ELi3EEENS4_18smem_ptr_flag_bitsILi32EEENSS_INS5_IJNSA_ILi8EEENSA_ILi32EEEEEENS5_IJS16_SB_EEEEEEEvNS4_8identityESZ_NS10_INS11_ILi2ELi5ELi2EEES14_NSS_INS5_IJS16_NSA_ILi4EEEEEENS5_IJSB_S16_EEEEEEEvS1B_EENS_8epilogue10collective18CollectiveEpilogueINS1J_23Sm100TmaWarpSpecializedILi4ELi2ELi16ELb1ELb0EEEJSG_NS5_IJNSS_ISE_SB_EENSS_INSA_ILi16EEESB_EEEEESH_SI_SH_SI_NS1J_6fusion15FusionCallbacksIS1N_NS1S_17LinearCombinationISH_fSH_fLNS_15FloatRoundStyleE2EEESG_S1R_JEEENS4_5SM1004TMEM4LOAD26SM100_TMEM_LOAD_32dp32b16xESZ_NS10_INS11_ILi2ELi4ELi3EEES14_NSS_INS5_IJS15_S1P_EEENS5_IJS1P_SB_EEEEEEENS4_39AutoVectorizingCopyWithAssumedAlignmentILi128EEENS4_14SM90_TMA_STOREES26_S28_S28_EEEvvEEEEvNT_6ParamsE --------------------------
	.section	.text._ZN7cutlass13device_kernelINS_4gemm6kernel13GemmUniversalIN4cute5tupleIJiiiiEEENS1_10collective13CollectiveMmaINS1_35MainloopSm100TmaUmmaWarpSpecializedILi2ELi2ELi4ENS5_IJNS4_1CILi1EEESB_SB_EEEEENS5_IJNSA_ILi128EEENSA_ILi64EEESE_EEENS_10tfloat32_tENS5_IJlSB_lEEESH_NS5_IJSB_llEEENS4_8TiledMMAINS4_8MMA_AtomIJNS4_17SM100_MMA_TF32_SSISH_SH_fLi128ELi64ELNS4_4UMMA5MajorE0ELSO_1ELNSN_7ScaleInE0ELSP_0EEEEEENS4_6LayoutISC_NS5_IJNSA_ILi0EEEST_ST_EEEEENS5_IJNS4_10UnderscoreESW_SW_EEEEENS4_13SM90_TMA_LOADENS4_14ComposedLayoutINS4_7SwizzleILi3ELi4ELi3EEENS4_18smem_ptr_flag_bitsILi32EEENSS_INS5_IJNSA_ILi8EEENSA_ILi32EEEEEENS5_IJS16_SB_EEEEEEEvNS4_8identityESZ_NS10_INS11_ILi2ELi5ELi2EEES14_NSS_INS5_IJS16_NSA_ILi4EEEEEENS5_IJSB_S16_EEEEEEEvS1B_EENS_8epilogue10collective18CollectiveEpilogueINS1J_23Sm100TmaWarpSpecializedILi4ELi2ELi16ELb1ELb0EEEJSG_NS5_IJNSS_ISE_SB_EENSS_INSA_ILi16EEESB_EEEEESH_SI_SH_SI_NS1J_6fusion15FusionCallbacksIS1N_NS1S_17LinearCombinationISH_fSH_fLNS_15FloatRoundStyleE2EEESG_S1R_JEEENS4_5SM1004TMEM4LOAD26SM100_TMEM_LOAD_32dp32b16xESZ_NS10_INS11_ILi2ELi4ELi3EEES14_NSS_INS5_IJS15_S1P_EEENS5_IJS1P_SB_EEEEEEENS4_39AutoVectorizingCopyWithAssumedAlignmentILi128EEENS4_14SM90_TMA_STOREES26_S28_S28_EEEvvEEEEvNT_6ParamsE,"ax",@progbits
	.align	128
.text._ZN7cutlass13device_kernelINS_4gemm6kernel13GemmUniversalIN4cute5tupleIJiiiiEEENS1_10collective13CollectiveMmaINS1_35MainloopSm100TmaUmmaWarpSpecializedILi2ELi2ELi4ENS5_IJNS4_1CILi1EEESB_SB_EEEEENS5_IJNSA_ILi128EEENSA_ILi64EEESE_EEENS_10tfloat32_tENS5_IJlSB_lEEESH_NS5_IJSB_llEEENS4_8TiledMMAINS4_8MMA_AtomIJNS4_17SM100_MMA_TF32_SSISH_SH_fLi128ELi64ELNS4_4UMMA5MajorE0ELSO_1ELNSN_7ScaleInE0ELSP_0EEEEEENS4_6LayoutISC_NS5_IJNSA_ILi0EEEST_ST_EEEEENS5_IJNS4_10UnderscoreESW_SW_EEEEENS4_13SM90_TMA_LOADENS4_14ComposedLayoutINS4_7SwizzleILi3ELi4ELi3EEENS4_18smem_ptr_flag_bitsILi32EEENSS_INS5_IJNSA_ILi8EEENSA_ILi32EEEEEENS5_IJS16_SB_EEEEEEEvNS4_8identityESZ_NS10_INS11_ILi2ELi5ELi2EEES14_NSS_INS5_IJS16_NSA_ILi4EEEEEENS5_IJSB_S16_EEEEEEEvS1B_EENS_8epilogue10collective18CollectiveEpilogueINS1J_23Sm100TmaWarpSpecializedILi4ELi2ELi16ELb1ELb0EEEJSG_NS5_IJNSS_ISE_SB_EENSS_INSA_ILi16EEESB_EEEEESH_SI_SH_SI_NS1J_6fusion15FusionCallbacksIS1N_NS1S_17LinearCombinationISH_fSH_fLNS_15FloatRoundStyleE2EEESG_S1R_JEEENS4_5SM1004TMEM4LOAD26SM100_TMEM_LOAD_32dp32b16xESZ_NS10_INS11_ILi2ELi4ELi3EEES14_NSS_INS5_IJS15_S1P_EEENS5_IJS1P_SB_EEEEEEENS4_39AutoVectorizingCopyWithAssumedAlignmentILi128EEENS4_14SM90_TMA_STOREES26_S28_S28_EEEvvEEEEvNT_6ParamsE:
        .type           _ZN7cutlass13device_kernelINS_4gemm6kernel13GemmUniversalIN4cute5tupleIJiiiiEEENS1_10collective13CollectiveMmaINS1_35MainloopSm100TmaUmmaWarpSpecializedILi2ELi2ELi4ENS5_IJNS4_1CILi1EEESB_SB_EEEEENS5_IJNSA_ILi128EEENSA_ILi64EEESE_EEENS_10tfloat32_tENS5_IJlSB_lEEESH_NS5_IJSB_llEEENS4_8TiledMMAINS4_8MMA_AtomIJNS4_17SM100_MMA_TF32_SSISH_SH_fLi128ELi64ELNS4_4UMMA5MajorE0ELSO_1ELNSN_7ScaleInE0ELSP_0EEEEEENS4_6LayoutISC_NS5_IJNSA_ILi0EEEST_ST_EEEEENS5_IJNS4_10UnderscoreESW_SW_EEEEENS4_13SM90_TMA_LOADENS4_14ComposedLayoutINS4_7SwizzleILi3ELi4ELi3EEENS4_18smem_ptr_flag_bitsILi32EEENSS_INS5_IJNSA_ILi8EEENSA_ILi32EEEEEENS5_IJS16_SB_EEEEEEEvNS4_8identityESZ_NS10_INS11_ILi2ELi5ELi2EEES14_NSS_INS5_IJS16_NSA_ILi4EEEEEENS5_IJSB_S16_EEEEEEEvS1B_EENS_8epilogue10collective18CollectiveEpilogueINS1J_23Sm100TmaWarpSpecializedILi4ELi2ELi16ELb1ELb0EEEJSG_NS5_IJNSS_ISE_SB_EENSS_INSA_ILi16EEESB_EEEEESH_SI_SH_SI_NS1J_6fusion15FusionCallbacksIS1N_NS1S_17LinearCombinationISH_fSH_fLNS_15FloatRoundStyleE2EEESG_S1R_JEEENS4_5SM1004TMEM4LOAD26SM100_TMEM_LOAD_32dp32b16xESZ_NS10_INS11_ILi2ELi4ELi3EEES14_NSS_INS5_IJS15_S1P_EEENS5_IJS1P_SB_EEEEEEENS4_39AutoVectorizingCopyWithAssumedAlignmentILi128EEENS4_14SM90_TMA_STOREES26_S28_S28_EEEvvEEEEvNT_6ParamsE,@function
        .size           _ZN7cutlass13device_kernelINS_4gemm6kernel13GemmUniversalIN4cute5tupleIJiiiiEEENS1_10collective13CollectiveMmaINS1_35MainloopSm100TmaUmmaWarpSpecializedILi2ELi2ELi4ENS5_IJNS4_1CILi1EEESB_SB_EEEEENS5_IJNSA_ILi128EEENSA_ILi64EEESE_EEENS_10tfloat32_tENS5_IJlSB_lEEESH_NS5_IJSB_llEEENS4_8TiledMMAINS4_8MMA_AtomIJNS4_17SM100_MMA_TF32_SSISH_SH_fLi128ELi64ELNS4_4UMMA5MajorE0ELSO_1ELNSN_7ScaleInE0ELSP_0EEEEEENS4_6LayoutISC_NS5_IJNSA_ILi0EEEST_ST_EEEEENS5_IJNS4_10UnderscoreESW_SW_EEEEENS4_13SM90_TMA_LOADENS4_14ComposedLayoutINS4_7SwizzleILi3ELi4ELi3EEENS4_18smem_ptr_flag_bitsILi32EEENSS_INS5_IJNSA_ILi8EEENSA_ILi32EEEEEENS5_IJS16_SB_EEEEEEEvNS4_8identityESZ_NS10_INS11_ILi2ELi5ELi2EEES14_NSS_INS5_IJS16_NSA_ILi4EEEEEENS5_IJSB_S16_EEEEEEEvS1B_EENS_8epilogue10collective18CollectiveEpilogueINS1J_23Sm100TmaWarpSpecializedILi4ELi2ELi16ELb1ELb0EEEJSG_NS5_IJNSS_ISE_SB_EENSS_INSA_ILi16EEESB_EEEEESH_SI_SH_SI_NS1J_6fusion15FusionCallbacksIS1N_NS1S_17LinearCombinationISH_fSH_fLNS_15FloatRoundStyleE2EEESG_S1R_JEEENS4_5SM1004TMEM4LOAD26SM100_TMEM_LOAD_32dp32b16xESZ_NS10_INS11_ILi2ELi4ELi3EEES14_NSS_INS5_IJS15_S1P_EEENS5_IJS1P_SB_EEEEEEENS4_39AutoVectorizingCopyWithAssumedAlignmentILi128EEENS4_14SM90_TMA_STOREES26_S28_S28_EEEvvEEEEvNT_6ParamsE,(.L_x_174 - _ZN7cutlass13device_kernelINS_4gemm6kernel13GemmUniversalIN4cute5tupleIJiiiiEEENS1_10collective13CollectiveMmaINS1_35MainloopSm100TmaUmmaWarpSpecializedILi2ELi2ELi4ENS5_IJNS4_1CILi1EEESB_SB_EEEEENS5_IJNSA_ILi128EEENSA_ILi64EEESE_EEENS_10tfloat32_tENS5_IJlSB_lEEESH_NS5_IJSB_llEEENS4_8TiledMMAINS4_8MMA_AtomIJNS4_17SM100_MMA_TF32_SSISH_SH_fLi128ELi64ELNS4_4UMMA5MajorE0ELSO_1ELNSN_7ScaleInE0ELSP_0EEEEEENS4_6LayoutISC_NS5_IJNSA_ILi0EEEST_ST_EEEEENS5_IJNS4_10UnderscoreESW_SW_EEEEENS4_13SM90_TMA_LOADENS4_14ComposedLayoutINS4_7SwizzleILi3ELi4ELi3EEENS4_18smem_ptr_flag_bitsILi32EEENSS_INS5_IJNSA_ILi8EEENSA_ILi32EEEEEENS5_IJS16_SB_EEEEEEEvNS4_8identityESZ_NS10_INS11_ILi2ELi5ELi2EEES14_NSS_INS5_IJS16_NSA_ILi4EEEEEENS5_IJSB_S16_EEEEEEEvS1B_EENS_8epilogue10collective18CollectiveEpilogueINS1J_23Sm100TmaWarpSpecializedILi4ELi2ELi16ELb1ELb0EEEJSG_NS5_IJNSS_ISE_SB_EENSS_INSA_ILi16EEESB_EEEEESH_SI_SH_SI_NS1J_6fusion15FusionCallbacksIS1N_NS1S_17LinearCombinationISH_fSH_fLNS_15FloatRoundStyleE2EEESG_S1R_JEEENS4_5SM1004TMEM4LOAD26SM100_TMEM_LOAD_32dp32b16xESZ_NS10_INS11_ILi2ELi4ELi3EEES14_NSS_INS5_IJS15_S1P_EEENS5_IJS1P_SB_EEEEEEENS4_39AutoVectorizingCopyWithAssumedAlignmentILi128EEENS4_14SM90_TMA_STOREES26_S28_S28_EEEvvEEEEvNT_6ParamsE)
        .other          _ZN7cutlass13device_kernelINS_4gemm6kernel13GemmUniversalIN4cute5tupleIJiiiiEEENS1_10collective13CollectiveMmaINS1_35MainloopSm100TmaUmmaWarpSpecializedILi2ELi2ELi4ENS5_IJNS4_1CILi1EEESB_SB_EEEEENS5_IJNSA_ILi128EEENSA_ILi64EEESE_EEENS_10tfloat32_tENS5_IJlSB_lEEESH_NS5_IJSB_llEEENS4_8TiledMMAINS4_8MMA_AtomIJNS4_17SM100_MMA_TF32_SSISH_SH_fLi128ELi64ELNS4_4UMMA5MajorE0ELSO_1ELNSN_7ScaleInE0ELSP_0EEEEEENS4_6LayoutISC_NS5_IJNSA_ILi0EEEST_ST_EEEEENS5_IJNS4_10UnderscoreESW_SW_EEEEENS4_13SM90_TMA_LOADENS4_14ComposedLayoutINS4_7SwizzleILi3ELi4ELi3EEENS4_18smem_ptr_flag_bitsILi32EEENSS_INS5_IJNSA_ILi8EEENSA_ILi32EEEEEENS5_IJS16_SB_EEEEEEEvNS4_8identityESZ_NS10_INS11_ILi2ELi5ELi2EEES14_NSS_INS5_IJS16_NSA_ILi4EEEEEENS5_IJSB_S16_EEEEEEEvS1B_EENS_8epilogue10collective18CollectiveEpilogueINS1J_23Sm100TmaWarpSpecializedILi4ELi2ELi16ELb1ELb0EEEJSG_NS5_IJNSS_ISE_SB_EENSS_INSA_ILi16EEESB_EEEEESH_SI_SH_SI_NS1J_6fusion15FusionCallbacksIS1N_NS1S_17LinearCombinationISH_fSH_fLNS_15FloatRoundStyleE2EEESG_S1R_JEEENS4_5SM1004TMEM4LOAD26SM100_TMEM_LOAD_32dp32b16xESZ_NS10_INS11_ILi2ELi4ELi3EEES14_NSS_INS5_IJS15_S1P_EEENS5_IJS1P_SB_EEEEEEENS4_39AutoVectorizingCopyWithAssumedAlignmentILi128EEENS4_14SM90_TMA_STOREES26_S28_S28_EEEvvEEEEvNT_6ParamsE,@"STO_CUDA_ENTRY STV_DEFAULT"
_ZN7cutlass13device_kernelINS_4gemm6kernel13GemmUniversalIN4cute5tupleIJiiiiEEENS1_10collective13CollectiveMmaINS1_35MainloopSm100TmaUmmaWarpSpecializedILi2ELi2ELi4ENS5_IJNS4_1CILi1EEESB_SB_EEEEENS5_IJNSA_ILi128EEENSA_ILi64EEESE_EEENS_10tfloat32_tENS5_IJlSB_lEEESH_NS5_IJSB_llEEENS4_8TiledMMAINS4_8MMA_AtomIJNS4_17SM100_MMA_TF32_SSISH_SH_fLi128ELi64ELNS4_4UMMA5MajorE0ELSO_1ELNSN_7ScaleInE0ELSP_0EEEEEENS4_6LayoutISC_NS5_IJNSA_ILi0EEEST_ST_EEEEENS5_IJNS4_10UnderscoreESW_SW_EEEEENS4_13SM90_TMA_LOADENS4_14ComposedLayoutINS4_7SwizzleILi3ELi4ELi3EEENS4_18smem_ptr_flag_bitsILi32EEENSS_INS5_IJNSA_ILi8EEENSA_ILi32EEEEEENS5_IJS16_SB_EEEEEEEvNS4_8identityESZ_NS10_INS11_ILi2ELi5ELi2EEES14_NSS_INS5_IJS16_NSA_ILi4EEEEEENS5_IJSB_S16_EEEEEEEvS1B_EENS_8epilogue10collective18CollectiveEpilogueINS1J_23Sm100TmaWarpSpecializedILi4ELi2ELi16ELb1ELb0EEEJSG_NS5_IJNSS_ISE_SB_EENSS_INSA_ILi16EEESB_EEEEESH_SI_SH_SI_NS1J_6fusion15FusionCallbacksIS1N_NS1S_17LinearCombinationISH_fSH_fLNS_15FloatRoundStyleE2EEESG_S1R_JEEENS4_5SM1004TMEM4LOAD26SM100_TMEM_LOAD_32dp32b16xESZ_NS10_INS11_ILi2ELi4ELi3EEES14_NSS_INS5_IJS15_S1P_EEENS5_IJS1P_SB_EEEEEEENS4_39AutoVectorizingCopyWithAssumedAlignmentILi128EEENS4_14SM90_TMA_STOREES26_S28_S28_EEEvvEEEEvNT_6ParamsE:
[----:B------:R-:W1:Y:S01]  /*0000*/  LDC R1, c[0x0][0x37c] ;  /* 0x0000df00ff017b82 */ /* 0x000e620000000800 */
[----:B------:R-:W2:Y:S01]  /*0010*/  S2R R81, SR_TID.X ;  /* 0x0000000000517919 */ /* 0x000ea20000002100 */
[----:B------:R-:W3:Y:S01]  /*0020*/  LDCU.64 UR8, c[0x0][0x890] ;  /* 0x00011200ff0877ac */ /* 0x000ee20008000a00 */
[----:B------:R-:W-:Y:S02]  /*0030*/  PRMT R67, RZ, 0x7610, R67 ;  /* 0x00007610ff437816 */ /* 0x000fe40000000043 */
[----:B------:R-:W-:Y:S01]  /*0040*/  ELECT P5, URZ, PT ;  /* 0x0000000000ff782f */ /* 0x000fe200038a0000 */
[----:B------:R-:W4:Y:S01]  /*0050*/  LDCU.64 UR54, c[0x0][0x358] ;  /* 0x00006b00ff3677ac */ /* 0x000f220008000a00 */
[----:B---3--:R-:W-:-:S04]  /*0060*/  UISETP.NE.U32.AND UP0, UPT, UR8, URZ, UPT ;  /* 0x000000ff0800728c */ /* 0x008fc8000bf05070 */
[----:B------:R-:W-:Y:S01]  /*0070*/  UISETP.NE.AND.EX UP0, UPT, UR9, URZ, UPT, UP0 ;  /* 0x000000ff0900728c */ /* 0x000fe2000bf05300 */
[----:B--2---:R-:W-:-:S05]  /*0080*/  SHF.R.U32.HI R72, RZ, 0x5, R81 ;  /* 0x00000005ff487819 */ /* 0x004fca0000011651 */
[----:B------:R-:W2:Y:S02]  /*0090*/  SHFL.IDX PT, R0, R72, RZ, 0x1f ;  /* 0x00001fff48007589 */ /* 0x000ea400000e0000 */
[----:B--2---:R-:W-:Y:S01]  /*00a0*/  R2UR UR10, R0 ;  /* 0x00000000000a72ca */ /* 0x004fe200000e0000 */
[----:B-1--4-:R-:W-:-:S14]  /*00b0*/  BRA.U UP0, `(.L_x_0) ;  /* 0x00000001002c7547 */ /* 0x012fdc000b800000 */
[----:B------:R-:W1:Y:S02]  /*00c0*/  LDCU.64 UR4, c[0x0][0x888] ;  /* 0x00011100ff0477ac */ /* 0x000e640008000a00 */
[----:B-1----:R-:W-:-:S04]  /*00d0*/  UISETP.NE.U32.AND UP0, UPT, UR4, URZ, UPT ;  /* 0x000000ff0400728c */ /* 0x002fc8000bf05070 */
[----:B------:R-:W-:-:S09]  /*00e0*/  UISETP.NE.AND.EX UP0, UPT, UR5, URZ, UPT, UP0 ;  /* 0x000000ff0500728c */ /* 0x000fd2000bf05300 */
[----:B------:R-:W-:Y:S05]  /*00f0*/  BRA.U !UP0, `(.L_x_1) ;  /* 0x0000000108107547 */ /* 0x000fea000b800000 */
[----:B------:R-:W1:Y:S02]  /*0100*/  LDC.64 R2, c[0x0][0x888] ;  /* 0x00022200ff027b82 */ /* 0x000e640000000a00 */
[----:B-1----:R1:W5:Y:S01]  /*0110*/  LDG.E R35, desc[UR54][R2.64] ;  /* 0x0000003602237981 */ /* 0x002362000c1e1900 */
[----:B------:R-:W-:Y:S01]  /*0120*/  HFMA2 R67, -RZ, RZ, 0, 5.9604644775390625e-08 ;  /* 0x00000001ff437431 */ /* 0x000fe200000001ff */
[----:B------:R-:W-:Y:S05]  /*0130*/  BRA `(.L_x_0) ;  /* 0x00000000000c7947 */ /* 0x000fea0003800000 */
.L_x_1:
[----:B------:R-:W1:Y:S01]  /*0140*/  LDCU UR4, c[0x0][0x880] ;  /* 0x00011000ff0477ac */ /* 0x000e620008000800 */
[----:B------:R-:W-:Y:S01]  /*0150*/  HFMA2 R67, -RZ, RZ, 0, 5.9604644775390625e-08 ;  /* 0x00000001ff437431 */ /* 0x000fe200000001ff */
[----:B-1----:R-:W-:-:S07]  /*0160*/  MOV R35, UR4 ;  /* 0x0000000400237c02 */ /* 0x002fce0008000f00 */
.L_x_0:
[----:B------:R-:W2:Y:S02]  /*0170*/  LDCU.64 UR4, c[0x0][0x8b0] ;  /* 0x00011600ff0477ac */ /* 0x000ea40008000a00 */
[----:B--2---:R-:W-:-:S04]  /*0180*/  UISETP.NE.U32.AND UP0, UPT, UR4, URZ, UPT ;  /* 0x000000ff0400728c */ /* 0x004fc8000bf05070 */
[----:B------:R-:W-:-:S09]  /*0190*/  UISETP.NE.AND.EX UP0, UPT, UR5, URZ, UPT, UP0 ;  /* 0x000000ff0500728c */ /* 0x000fd2000bf05300 */
[----:B------:R-:W-:Y:S05]  /*01a0*/  BRA.U UP0, `(.L_x_2) ;  /* 0x0000000100247547 */ /* 0x000fea000b800000 */
[----:B------:R-:W2:Y:S02]  /*01b0*/  LDCU.64 UR4, c[0x0][0x8a8] ;  /* 0x00011500ff0477ac */ /* 0x000ea40008000a00 */
[----:B--2---:R-:W-:-:S04]  /*01c0*/  UISETP.NE.U32.AND UP0, UPT, UR4, URZ, UPT ;  /* 0x000000ff0400728c */ /* 0x004fc8000bf05070 */
[----:B------:R-:W-:-:S09]  /*01d0*/  UISETP.NE.AND.EX UP0, UPT, UR5, URZ, UPT, UP0 ;  /* 0x000000ff0500728c */ /* 0x000fd2000bf05300 */
[----:B------:R-:W-:Y:S05]  /*01e0*/  BRA.U !UP0, `(.L_x_3) ;  /* 0x00000001080c7547 */ /* 0x000fea000b800000 */
[----:B------:R-:W2:Y:S02]  /*01f0*/  LDC.64 R32, c[0x0][0x8a8] ;  /* 0x00022a00ff207b82 */ /* 0x000ea40000000a00 */
[----:B--2---:R2:W5:Y:S01]  /*0200*/  LDG.E R32, desc[UR54][R32.64] ;  /* 0x0000003620207981 */ /* 0x004562000c1e1900 */
[----:B------:R-:W-:Y:S05]  /*0210*/  BRA `(.L_x_2) ;  /* 0x0000000000087947 */ /* 0x000fea0003800000 */
.L_x_3:
[----:B------:R-:W2:Y:S02]  /*0220*/  LDCU UR4, c[0x0][0x8a0] ;  /* 0x00011400ff0477ac */ /* 0x000ea40008000800 */
[----:B--2---:R-:W-:Y:S02]  /*0230*/  MOV R32, UR4 ;  /* 0x0000000400207c02 */ /* 0x004fe40008000f00 */
.L_x_2:
[----:B------:R-:W-:Y:S01]  /*0240*/  IMAD.U32 R0, RZ, RZ, UR10 ;  /* 0x0000000aff007e24 */ /* 0x000fe2000f8e00ff */
[----:B------:R-:W-:Y:S04]  /*0250*/  BSSY.RECONVERGENT B0, `(.L_x_4) ;  /* 0x000000c000007945 */ /* 0x000fe80003800200 */
[C---:B------:R-:W-:Y:S02]  /*0260*/  ISETP.NE.OR P1, PT, R0.reuse, 0x1, !P5 ;  /* 0x000000010000780c */ /* 0x040fe40006f25670 */
[----:B------:R-:W-:-:S11]  /*0270*/  ISETP.NE.OR P0, PT, R0, 0x3, !P5 ;  /* 0x000000030000780c */ /* 0x000fd60006f05670 */
[----:B------:R-:W-:Y:S05]  /*0280*/  @P1 BRA `(.L_x_5) ;  /* 0x0000000000201947 */ /* 0x000fea0003800000 */
[----:B------:R-:W3:Y:S02]  /*0290*/  LDCU.64 UR4, c[0x0][0x348] ;  /* 0x00006900ff0477ac */ /* 0x000ee40008000a00 */
[----:B---3--:R-:W-:Y:S02]  /*02a0*/  UIADD3 UR6, UP1, UPT, UR4, 0x80, URZ ;  /* 0x0000008004067890 */ /* 0x008fe4000ff3e0ff */
[----:B------:R-:W-:Y:S02]  /*02b0*/  UIADD3 UR4, UP0, UPT, UR4, 0x180, URZ ;  /* 0x0000018004047890 */ /* 0x000fe4000ff1e0ff */
[----:B------:R-:W-:Y:S02]  /*02c0*/  UIADD3.X UR7, UPT, UPT, URZ, UR5, URZ, UP1, !UPT ;  /* 0x00000005ff077290 */ /* 0x000fe40008ffe4ff */
[----:B------:R-:W-:-:S07]  /*02d0*/  UIADD3.X UR5, UPT, UPT, URZ, UR5, URZ, UP0, !UPT ;  /* 0x00000005ff057290 */ /* 0x000fce00087fe4ff */
[----:B------:R3:W-:Y:S02]  /*02e0*/  UTMACCTL.PF [UR6] ;  /* 0x00000000060079b9 */ /* 0x0007e40008040000 */
[----:B------:R3:W-:Y:S02]  /*02f0*/  UTMACCTL.PF [UR4] ;  /* 0x00000000040079b9 */ /* 0x0007e40008040000 */
[----:B---3--:R-:W-:Y:S01]  /*0300*/  NOP ;  /* 0x0000000000007918 */ /* 0x008fe20000000000 */
.L_x_5:
[----:B------:R-:W-:Y:S05]  /*0310*/  BSYNC.RECONVERGENT B0 ;  /* 0x0000000000007941 */ /* 0x000fea0003800200 */
.L_x_4:
[----:B------:R-:W-:Y:S04]  /*0320*/  BSSY.RECONVERGENT B0, `(.L_x_6) ;  /* 0x000000a000007945 */ /* 0x000fe80003800200 */
        /* <DEDUP_REMOVED lines=9> */
.L_x_7:
[----:B------:R-:W-:Y:S05]  /*03c0*/  BSYNC.RECONVERGENT B0 ;  /* 0x0000000000007941 */ /* 0x000fea0003800200 */
.L_x_6:
[----:B------:R-:W3:Y:S01]  /*03d0*/  LDCU.64 UR4, c[0x0][0x888] ;  /* 0x00011100ff0477ac */ /* 0x000ee20008000a00 */
[----:B------:R-:W-:Y:S02]  /*03e0*/  UISETP.EQ.U32.AND UP1, UPT, UR8, URZ, UPT ;  /* 0x000000ff0800728c */ /* 0x000fe4000bf22070 */
[----:B------:R-:W-:Y:S02]  /*03f0*/  UPLOP3.LUT UP2, UPT, UPT, UPT, UPT, 0x80, 0x8 ;  /* 0x000000000008789c */ /* 0x000fe40003f4f070 */
[----:B---3--:R-:W-:-:S04]  /*0400*/  UISETP.NE.U32.AND UP0, UPT, UR4, URZ, UPT ;  /* 0x000000ff0400728c */ /* 0x008fc8000bf05070 */
[----:B------:R-:W-:-:S04]  /*0410*/  UISETP.NE.AND.EX UP0, UPT, UR5, URZ, UPT, UP0 ;  /* 0x000000ff0500728c */ /* 0x000fc8000bf05300 */
[----:B------:R-:W-:-:S04]  /*0420*/  UISETP.EQ.OR.EX UP3, UPT, UR9, URZ, !UP0, UP1 ;  /* 0x000000ff0900728c */ /* 0x000fc8000c762710 */
[----:B------:R-:W-:-:S05]  /*0430*/  UP2UR UR44, UPR, URZ, 0x8 ;  /* 0x00000008ff2c7883 */ /* 0x000fca0008000000 */
[----:B------:R-:W-:Y:S07]  /*0440*/  BRA.U !UP3, `(.L_x_8) ;  /* 0x000000010b207547 */ /* 0x000fee000b800000 */
[----:B------:R-:W-:Y:S01]  /*0450*/  UISETP.NE.U32.AND UP2, UPT, UR8, URZ, UPT ;  /* 0x000000ff0800728c */ /* 0x000fe2000bf45070 */
[----:B-----5:R-:W-:Y:S01]  /*0460*/  FSETP.NEU.AND P0, PT, R35, RZ, PT ;  /* 0x000000ff2300720b */ /* 0x020fe20003f0d000 */
[----:B------:R-:W-:Y:S02]  /*0470*/  USEL UR4, URZ, 0xffffffff, UP0 ;  /* 0xffffffffff047887 */ /* 0x000fe40008000000 */
[----:B------:R-:W-:-:S10]  /*0480*/  UISETP.NE.AND.EX UP2, UPT, UR9, URZ, UPT, UP2 ;  /* 0x000000ff0900728c */ /* 0x000fd4000bf45320 */
[----:B------:R-:W-:Y:S01]  /*0490*/  VOTEU.ANY UP1, P0 ;  /* 0x0000000000ff7886 */ /* 0x000fe20000020100 */
[----:B------:R-:W-:-:S04]  /*04a0*/  @!UP2 USEL UR4, URZ, 0xffffffff, UP1 ;  /* 0xffffffffff04a887 */ /* 0x000fc80008800000 */
[----:B------:R-:W-:-:S04]  /*04b0*/  ULOP3.LUT UR4, UR4, 0x1, URZ, 0xc0, !UPT ;  /* 0x0000000104047892 */ /* 0x000fc8000f8ec0ff */
[----:B------:R-:W-:-:S11]  /*04c0*/  UISETP.NE.U32.AND UP2, UPT, UR4, 0x1, UPT ;  /* 0x000000010400788c */ /* 0x000fd6000bf45070 */
.L_x_8:
[----:B-1----:R-:W1:Y:S01]  /*04d0*/  SHFL.IDX PT, R2, R72, RZ, 0x1f ;  /* 0x00001fff48027589 */ /* 0x002e6200000e0000 */
[----:B------:R-:W-:-:S04]  /*04e0*/  UISETP.NE.AND UP1, UPT, UR10, 0x2, UPT ;  /* 0x000000020a00788c */ /* 0x000fc8000bf25270 */
[----:B------:R-:W-:Y:S01]  /*04f0*/  USEL UR21, URZ, 0x1, UP1 ;  /* 0x00000001ff157887 */ /* 0x000fe20008800000 */
[----:B-1----:R-:W-:-:S13]  /*0500*/  ISETP.NE.AND P0, PT, R2, RZ, PT ;  /* 0x000000ff0200720c */ /* 0x002fda0003f05270 */
[----:B------:R-:W-:Y:S05]  /*0510*/  @P0 BRA `(.L_x_9) ;  /* 0x0000000000380947 */ /* 0x000fea0003800000 */
[----:B------:R-:W1:Y:S01]  /*0520*/  S2UR UR4, SR_CgaCtaId ;  /* 0x00000000000479c3 */ /* 0x000e620000008800 */
[----:B------:R-:W-:Y:S01]  /*0530*/  UMOV UR5, 0x400 ;  /* 0x0000040000057882 */ /* 0x000fe20000000000 */
[----:B------:R-:W-:Y:S01]  /*0540*/  UMOV UR6, 0x1 ;  /* 0x0000000100067882 */ /* 0x000fe20000000000 */
[----:B------:R-:W-:Y:S01]  /*0550*/  ELECT P0, URZ, PT ;  /* 0x0000000000ff782f */ /* 0x000fe20003800000 */
[----:B------:R-:W-:-:S04]  /*0560*/  UIADD3 UR6, UPT, UPT, -UR6, 0x100000, URZ ;  /* 0x0010000006067890 */ /* 0x000fc8000fffe1ff */
[----:B------:R-:W-:Y:S02]  /*0570*/  USHF.L.U32 UR7, UR6, 0xb, URZ ;  /* 0x0000000b06077899 */ /* 0x000fe400080006ff */
[----:B------:R-:W-:Y:S02]  /*0580*/  USHF.L.U32 UR6, UR6, 0x1, URZ ;  /* 0x0000000106067899 */ /* 0x000fe400080006ff */
[----:B-1----:R-:W-:Y:S01]  /*0590*/  ULEA UR4, UR4, UR5, 0x18 ;  /* 0x0000000504047291 */ /* 0x002fe2000f8ec0ff */
[----:B------:R-:W1:Y:S11]  /*05a0*/  FENCE.VIEW.ASYNC.S ;  /* 0x00000000000073c6 */ /* 0x000e760000000000 */
[----:B-1----:R1:W3:Y:S01]  /*05b0*/  SYNCS.EXCH.64 URZ, [UR4], UR6 ;  /* 0x0000000604ff75b2 */ /* 0x0022e20008000100 */
[----:B------:R1:W4:Y:S01]  /*05c0*/  SYNCS.EXCH.64 URZ, [UR4+0x10], UR6 ;  /* 0x0000100604ff75b2 */ /* 0x0003220008000100 */
[----:B------:R1:W1:Y:S01]  /*05d0*/  SYNCS.EXCH.64 URZ, [UR4+0x8], UR6 ;  /* 0x0000080604ff75b2 */ /* 0x0002620008000100 */
[----:B------:R1:W1:Y:S01]  /*05e0*/  SYNCS.EXCH.64 URZ, [UR4+0x18], UR6 ;  /* 0x0000180604ff75b2 */ /* 0x0002620008000100 */
[----:B------:R-:W-:Y:S01]  /*05f0*/  NOP ;  /* 0x0000000000007918 */ /* 0x000fe20000000000 */
.L_x_9:
[----:B------:R-:W2:Y:S01]  /*0600*/  SHFL.IDX PT, R2, R72, RZ, 0x1f ;  /* 0x00001fff48027589 */ /* 0x000ea200000e0000 */
[----:B------:R-:W-:Y:S01]  /*0610*/  NOP ;  /* 0x0000000000007918 */ /* 0x000fe20000000000 */
[----:B--2---:R-:W-:-:S13]  /*0620*/  ISETP.NE.AND P0, PT, R2, 0x1, PT ;  /* 0x000000010200780c */ /* 0x004fda0003f05270 */
[----:B------:R-:W-:Y:S05]  /*0630*/  @P0 BRA `(.L_x_10) ;  /* 0x0000000000580947 */ /* 0x000fea0003800000 */
[----:B-1----:R-:W1:Y:S01]  /*0640*/  S2UR UR4, SR_CgaCtaId ;  /* 0x00000000000479c3 */ /* 0x002e620000008800 */
[----:B------:R-:W-:Y:S01]  /*0650*/  UMOV UR5, 0x400 ;  /* 0x0000040000057882 */ /* 0x000fe20000000000 */
[----:B------:R-:W-:Y:S01]  /*0660*/  UMOV UR8, 0x20 ;  /* 0x0000002000087882 */ /* 0x000fe20000000000 */
[----:B------:R-:W-:Y:S01]  /*0670*/  UMOV UR6, 0x80 ;  /* 0x0000008000067882 */ /* 0x000fe20000000000 */
[----:B------:R-:W-:-:S04]  /*0680*/  UIADD3 UR8, UPT, UPT, -UR8, 0x100000, URZ ;  /* 0x0010000008087890 */ /* 0x000fc8000fffe1ff */
[----:B------:R-:W-:Y:S02]  /*0690*/  USHF.L.U32 UR9, UR8, 0xb, URZ ;  /* 0x0000000b08097899 */ /* 0x000fe400080006ff */
[----:B------:R-:W-:Y:S02]  /*06a0*/  USHF.L.U32 UR8, UR8, 0x1, URZ ;  /* 0x0000000108087899 */ /* 0x000fe400080006ff */
[----:B------:R-:W-:-:S04]  /*06b0*/  UIADD3 UR6, UPT, UPT, -UR6, 0x100000, URZ ;  /* 0x0010000006067890 */ /* 0x000fc8000fffe1ff */
[----:B------:R-:W-:Y:S02]  /*06c0*/  USHF.L.U32 UR7, UR6, 0xb, URZ ;  /* 0x0000000b06077899 */ /* 0x000fe400080006ff */
[----:B------:R-:W-:Y:S01]  /*06d0*/  USHF.L.U32 UR6, UR6, 0x1, URZ ;  /* 0x0000000106067899 */ /* 0x000fe200080006ff */
[----:B------:R-:W-:Y:S01]  /*06e0*/  ELECT P0, URZ, PT ;  /* 0x0000000000ff782f */ /* 0x000fe20003800000 */
[----:B-1----:R-:W-:Y:S01]  /*06f0*/  ULEA UR4, UR4, UR5, 0x18 ;  /* 0x0000000504047291 */ /* 0x002fe2000f8ec0ff */
[----:B------:R-:W1:Y:S11]  /*0700*/  FENCE.VIEW.ASYNC.S ;  /* 0x00000000000073c6 */ /* 0x000e760000000000 */
[----:B-1----:R2:W1:Y:S01]  /*0710*/  SYNCS.EXCH.64 URZ, [UR4+0x20], UR8 ;  /* 0x0000200804ff75b2 */ /* 0x0024620008000100 */
[----:B------:R2:W1:Y:S01]  /*0720*/  SYNCS.EXCH.64 URZ, [UR4+0x40], UR6 ;  /* 0x0000400604ff75b2 */ /* 0x0004620008000100 */
[----:B------:R2:W1:Y:S01]  /*0730*/  SYNCS.EXCH.64 URZ, [UR4+0x28], UR8 ;  /* 0x0000280804ff75b2 */ /* 0x0004620008000100 */
[----:B------:R2:W1:Y:S01]  /*0740*/  SYNCS.EXCH.64 URZ, [UR4+0x48], UR6 ;  /* 0x0000480604ff75b2 */ /* 0x0004620008000100 */
[----:B------:R2:W1:Y:S01]  /*0750*/  SYNCS.EXCH.64 URZ, [UR4+0x30], UR8 ;  /* 0x0000300804ff75b2 */ /* 0x0004620008000100 */
[----:B------:R2:W1:Y:S01]  /*0760*/  SYNCS.EXCH.64 URZ, [UR4+0x50], UR6 ;  /* 0x0000500604ff75b2 */ /* 0x0004620008000100 */
[----:B------:R2:W1:Y:S01]  /*0770*/  SYNCS.EXCH.64 URZ, [UR4+0x38], UR8 ;  /* 0x0000380804ff75b2 */ /* 0x0004620008000100 */
[----:B------:R2:W1:Y:S02]  /*0780*/  SYNCS.EXCH.64 URZ, [UR4+0x58], UR6 ;  /* 0x0000580604ff75b2 */ /* 0x0004640008000100 */
[----:B--2---:R-:W-:Y:S01]  /*0790*/  NOP ;  /* 0x0000000000007918 */ /* 0x004fe20000000000 */
.L_x_10:
[----:B------:R-:W2:Y:S01]  /*07a0*/  SHFL.IDX PT, R2, R72, RZ, 0x1f ;  /* 0x00001fff48027589 */ /* 0x000ea200000e0000 */
[----:B------:R-:W-:Y:S01]  /*07b0*/  NOP ;  /* 0x0000000000007918 */ /* 0x000fe20000000000 */
[----:B--2---:R-:W-:-:S13]  /*07c0*/  ISETP.NE.AND P0, PT, R2, 0x3, PT ;  /* 0x000000030200780c */ /* 0x004fda0003f05270 */
[----:B------:R-:W-:Y:S05]  /*07d0*/  @P0 BRA `(.L_x_11) ;  /* 0x0000000000300947 */ /* 0x000fea0003800000 */
[----:B-1----:R-:W1:Y:S01]  /*07e0*/  S2UR UR6, SR_CgaCtaId ;  /* 0x00000000000679c3 */ /* 0x002e620000008800 */
[----:B------:R-:W-:Y:S01]  /*07f0*/  UMOV UR4, 0x400 ;  /* 0x0000040000047882 */ /* 0x000fe20000000000 */
[----:B------:R-:W-:Y:S01]  /*0800*/  UMOV UR5, 0x20 ;  /* 0x0000002000057882 */ /* 0x000fe20000000000 */
[----:B------:R-:W-:Y:S01]  /*0810*/  ELECT P0, URZ, PT ;  /* 0x0000000000ff782f */ /* 0x000fe20003800000 */
[----:B-1----:R-:W-:Y:S02]  /*0820*/  ULEA UR6, UR6, UR4, 0x18 ;  /* 0x0000000406067291 */ /* 0x002fe4000f8ec0ff */
[----:B------:R-:W-:-:S04]  /*0830*/  UIADD3 UR4, UPT, UPT, -UR5, 0x100000, URZ ;  /* 0x0010000005047890 */ /* 0x000fc8000fffe1ff */
[----:B------:R-:W-:Y:S02]  /*0840*/  USHF.L.U32 UR5, UR4, 0xb, URZ ;  /* 0x0000000b04057899 */ /* 0x000fe400080006ff */
[----:B------:R-:W-:Y:S01]  /*0850*/  USHF.L.U32 UR4, UR4, 0x1, URZ ;  /* 0x0000000104047899 */ /* 0x000fe200080006ff */
[----:B------:R-:W1:Y:S11]  /*0860*/  FENCE.VIEW.ASYNC.S ;  /* 0x00000000000073c6 */ /* 0x000e760000000000 */
[----:B-1----:R2:W1:Y:S01]  /*0870*/  SYNCS.EXCH.64 URZ, [UR6+0x60], UR4 ;  /* 0x0000600406ff75b2 */ /* 0x0024620008000100 */
[----:B------:R2:W1:Y:S02]  /*0880*/  SYNCS.EXCH.64 URZ, [UR6+0x68], UR4 ;  /* 0x0000680406ff75b2 */ /* 0x0004640008000100 */
[----:B--2---:R-:W-:Y:S01]  /*0890*/  NOP ;  /* 0x0000000000007918 */ /* 0x004fe20000000000 */
.L_x_11:
[----:B------:R-:W2:Y:S01]  /*08a0*/  SHFL.IDX PT, R2, R72, RZ, 0x1f ;  /* 0x00001fff48027589 */ /* 0x000ea200000e0000 */
[----:B------:R-:W-:Y:S01]  /*08b0*/  NOP ;  /* 0x0000000000007918 */ /* 0x000fe20000000000 */
[----:B--2---:R-:W-:-:S13]  /*08c0*/  ISETP.NE.AND P0, PT, R2, 0x4, PT ;  /* 0x000000040200780c */ /* 0x004fda0003f05270 */
[----:B------:R-:W-:Y:S05]  /*08d0*/  @P0 BRA `(.L_x_12) ;  /* 0x00000000004c0947 */ /* 0x000fea0003800000 */
[----:B-1----:R-:W1:Y:S01]  /*08e0*/  S2UR UR6, SR_CgaCtaId ;  /* 0x00000000000679c3 */ /* 0x002e620000008800 */
[----:B------:R-:W-:Y:S01]  /*08f0*/  UMOV UR4, 0x100 ;  /* 0x0000010000047882 */ /* 0x000fe20000000000 */
[----:B------:R-:W-:Y:S01]  /*0900*/  UMOV UR5, 0x400 ;  /* 0x0000040000057882 */ /* 0x000fe20000000000 */
[----:B------:R-:W-:Y:S01]  /*0910*/  USEL UR4, UR4, 0xe0, UP2 ;  /* 0x000000e004047887 */ /* 0x000fe20009000000 */
[----:B------:R-:W-:Y:S01]  /*0920*/  UMOV UR8, 0x1 ;  /* 0x0000000100087882 */ /* 0x000fe20000000000 */
[----:B------:R-:W-:Y:S01]  /*0930*/  ELECT P0, URZ, PT ;  /* 0x0000000000ff782f */ /* 0x000fe20003800000 */
[----:B------:R-:W-:-:S04]  /*0940*/  UIADD3 UR8, UPT, UPT, -UR8, 0x100000, URZ ;  /* 0x0010000008087890 */ /* 0x000fc8000fffe1ff */
[----:B------:R-:W-:Y:S02]  /*0950*/  USHF.L.U32 UR9, UR8, 0xb, URZ ;  /* 0x0000000b08097899 */ /* 0x000fe400080006ff */
[----:B------:R-:W-:Y:S02]  /*0960*/  USHF.L.U32 UR8, UR8, 0x1, URZ ;  /* 0x0000000108087899 */ /* 0x000fe400080006ff */
[----:B-1----:R-:W-:Y:S02]  /*0970*/  ULEA UR6, UR6, UR5, 0x18 ;  /* 0x0000000506067291 */ /* 0x002fe4000f8ec0ff */
[----:B------:R-:W-:-:S04]  /*0980*/  UIADD3 UR4, UPT, UPT, -UR4, 0x100000, URZ ;  /* 0x0010000004047890 */ /* 0x000fc8000fffe1ff */
[----:B------:R-:W-:Y:S02]  /*0990*/  USHF.L.U32 UR5, UR4, 0xb, URZ ;  /* 0x0000000b04057899 */ /* 0x000fe400080006ff */
[----:B------:R-:W-:Y:S01]  /*09a0*/  USHF.L.U32 UR4, UR4, 0x1, URZ ;  /* 0x0000000104047899 */ /* 0x000fe200080006ff */
[----:B------:R-:W1:Y:S03]  /*09b0*/  FENCE.VIEW.ASYNC.S ;  /* 0x00000000000073c6 */ /* 0x000e660000000000 */
[----:B-1----:R2:W1:Y:S08]  /*09c0*/  SYNCS.EXCH.64 URZ, [UR6+0x70], UR8 ;  /* 0x0000700806ff75b2 */ /* 0x0024700008000100 */
[----:B------:R2:W1:Y:S01]  /*09d0*/  SYNCS.EXCH.64 URZ, [UR6+0x80], UR4 ;  /* 0x0000800406ff75b2 */ /* 0x0004620008000100 */
[----:B------:R2:W1:Y:S01]  /*09e0*/  SYNCS.EXCH.64 URZ, [UR6+0x78], UR8 ;  /* 0x0000780806ff75b2 */ /* 0x0004620008000100 */
[----:B------:R2:W1:Y:S02]  /*09f0*/  SYNCS.EXCH.64 URZ, [UR6+0x88], UR4 ;  /* 0x0000880406ff75b2 */ /* 0x0004640008000100 */
[----:B--2---:R-:W-:Y:S01]  /*0a00*/  NOP ;  /* 0x0000000000007918 */ /* 0x004fe20000000000 */
.L_x_12:
        /* <DEDUP_REMOVED lines=26> */
.L_x_13:
        /* <DEDUP_REMOVED lines=13> */
[----:B-1----:R2:W1:Y:S01]  /*0c80*/  SYNCS.EXCH.64 URZ, [UR4+0xd0], UR6 ;  /* 0x0000d00604ff75b2 */ /* 0x0024620008000100 */
[----:B------:R2:W1:Y:S01]  /*0c90*/  SYNCS.EXCH.64 URZ, [UR4+0xe0], UR6 ;  /* 0x0000e00604ff75b2 */ /* 0x0004620008000100 */
[----:B------:R2:W1:Y:S01]  /*0ca0*/  SYNCS.EXCH.64 URZ, [UR4+0xd8], UR6 ;  /* 0x0000d80604ff75b2 */ /* 0x0004620008000100 */
[----:B------:R2:W1:Y:S02]  /*0cb0*/  SYNCS.EXCH.64 URZ, [UR4+0xe8], UR6 ;  /* 0x0000e80604ff75b2 */ /* 0x0004640008000100 */
[----:B--2---:R-:W-:Y:S01]  /*0cc0*/  NOP ;  /* 0x0000000000007918 */ /* 0x004fe20000000000 */
.L_x_14:
[----:B------:R-:W2:Y:S01]  /*0cd0*/  S2UR UR5, SR_CTAID.X ;  /* 0x00000000000579c3 */ /* 0x000ea20000002500 */
[----:B------:R-:W-:-:S05]  /*0ce0*/  CS2R.32 R68, SR_CgaSize ;  /* 0x0000000000447805 */ /* 0x000fca0000008a00 */
[----:B------:R-:W-:-:S05]  /*0cf0*/  IMAD R68, R68, -0xa0, RZ ;  /* 0xffffff6044447824 */ /* 0x000fca00078e02ff */
[----:B-1----:R-:W-:-:S14]  /*0d00*/  R2UR UR7, R68 ;  /* 0x00000000440772ca */ /* 0x002fdc00000e0000 */
[----:B------:R-:W1:Y:S01]  /*0d10*/  LDCU UR7, c[0x0][UR7+0x2b0] ;  /* 0x00005600070777ac */ /* 0x000e620008000800 */
[----:B------:R-:W-:Y:S01]  /*0d20*/  NOP ;  /* 0x0000000000007918 */ /* 0x000fe20000000000 */
[----:B------:R-:W-:-:S05]  /*0d30*/  CS2R.32 R68, SR_CgaSize ;  /* 0x0000000000447805 */ /* 0x000fca0000008a00 */
[----:B------:R-:W-:-:S05]  /*0d40*/  IMAD R68, R68, -0xa0, RZ ;  /* 0xffffff6044447824 */ /* 0x000fca00078e02ff */
[----:B------:R-:W-:-:S14]  /*0d50*/  R2UR UR6, R68 ;  /* 0x00000000440672ca */ /* 0x000fdc00000e0000 */
[----:B------:R-:W3:Y:S01]  /*0d60*/  LDCU UR6, c[0x0][UR6+0x2b4] ;  /* 0x00005680060677ac */ /* 0x000ee20008000800 */
[----:B------:R-:W4:Y:S08]  /*0d70*/  S2UR UR4, SR_CTAID.Y ;  /* 0x00000000000479c3 */ /* 0x000f300000002600 */
[----:B------:R-:W3:Y:S01]  /*0d80*/  LDC R9, c[0x0][0xb24] ;  /* 0x0002c900ff097b82 */ /* 0x000ee20000000800 */
[----:B--2---:R-:W-:-:S02]  /*0d90*/  I2FP.F32.U32 R4, UR5 ;  /* 0x0000000500047c45 */ /* 0x004fc40008201000 */
[----:B------:R-:W-:-:S05]  /*0da0*/  CS2R.32 R5, SR_CgaSize ;  /* 0x0000000000057805 */ /* 0x000fca0000008a00 */
[----:B------:R-:W-:-:S06]  /*0db0*/  IMAD R5, R5, -0xa0, RZ ;  /* 0xffffff6005057824 */ /* 0x000fcc00078e02ff */
[----:B------:R-:W2:Y:S01]  /*0dc0*/  LDC R5, c[0x0][R5+0x2a0] ;  /* 0x0000a80005057b82 */ /* 0x000ea20000000800 */
[----:B------:R-:W-:Y:S01]  /*0dd0*/  MOV R21, UR5 ;  /* 0x0000000500157c02 */ /* 0x000fe20008000f00 */
[----:B-1----:R-:W-:Y:S01]  /*0de0*/  FMUL R4, R4, UR7 ;  /* 0x0000000704047c20 */ /* 0x002fe20008400000 */
[----:B----4-:R-:W-:Y:S02]  /*0df0*/  I2FP.F32.U32 R2, UR4 ;  /* 0x0000000400027c45 */ /* 0x010fe40008201000 */
[----:B------:R-:W-:-:S05]  /*0e00*/  CS2R.32 R3, SR_CgaSize ;  /* 0x0000000000037805 */ /* 0x000fca0000008a00 */
[----:B------:R-:W-:-:S06]  /*0e10*/  IMAD R3, R3, -0xa0, RZ ;  /* 0xffffff6003037824 */ /* 0x000fcc00078e02ff */
[----:B------:R-:W1:Y:S01]  /*0e20*/  LDC R3, c[0x0][R3+0x2a4] ;  /* 0x0000a90003037b82 */ /* 0x000e620000000800 */
[----:B------:R-:W4:Y:S01]  /*0e30*/  F2I.U32.TRUNC.NTZ R68, R4 ;  /* 0x0000000400447305 */ /* 0x000f22000020f000 */
[----:B------:R-:W-:Y:S01]  /*0e40*/  MOV R20, UR4 ;  /* 0x0000000400147c02 */ /* 0x000fe20008000f00 */
[----:B---3--:R-:W-:-:S05]  /*0e50*/  FMUL R2, R2, UR6 ;  /* 0x0000000602027c20 */ /* 0x008fca0008400000 */
[----:B------:R-:W-:Y:S01]  /*0e60*/  BAR.SYNC.DEFER_BLOCKING 0x0 ;  /* 0x0000000000007b1d */ /* 0x000fe20000010000 */
[----:B------:R-:W-:-:S05]  /*0e70*/  ISETP.GE.AND P0, PT, R9, 0x1, PT ;  /* 0x000000010900780c */ /* 0x000fca0003f06270 */
[----:B------:R-:W3:Y:S02]  /*0e80*/  F2I.U32.TRUNC.NTZ R66, R2 ;  /* 0x0000000200427305 */ /* 0x000ee4000020f000 */
[----:B------:R-:W1:Y:S01]  /*0e90*/  S2UR UR52, SR_CTAID.Z ;  /* 0x00000000003479c3 */ /* 0x000e620000002700 */
[----:B----4-:R-:W-:-:S05]  /*0ea0*/  IADD3 R68, PT, PT, -R68, RZ, RZ ;  /* 0x000000ff44447210 */ /* 0x010fca0007ffe1ff */
[----:B--2---:R-:W-:Y:S01]  /*0eb0*/  IMAD R68, R5, R68, UR5 ;  /* 0x0000000505447e24 */ /* 0x004fe2000f8e0244 */
[----:B---3--:R-:W-:-:S05]  /*0ec0*/  IADD3 R66, PT, PT, -R66, RZ, RZ ;  /* 0x000000ff42427210 */ /* 0x008fca0007ffe1ff */
[----:B-1----:R-:W-:Y:S01]  /*0ed0*/  IMAD R66, R3, R66, UR4 ;  /* 0x0000000403427e24 */ /* 0x002fe2000f8e0242 */
[----:B------:R-:W-:Y:S06]  /*0ee0*/  @!P0 BRA `(.L_x_15) ;  /* 0x0000000000b88947 */ /* 0x000fec0003800000 */
[----:B------:R-:W1:Y:S01]  /*0ef0*/  LDC.64 R4, c[0x0][0xb18] ;  /* 0x0002c600ff047b82 */ /* 0x000e620000000a00 */
[----:B------:R-:W-:-:S07]  /*0f00*/  ISETP.NE.AND P0, PT, R9, 0x1, PT ;  /* 0x000000010900780c */ /* 0x000fce0003f05270 */
[----:B------:R-:W2:Y:S08]  /*0f10*/  LDC R10, c[0x0][0xb0c] ;  /* 0x0002c300ff0a7b82 */ /* 0x000eb00000000800 */
[----:B------:R-:W3:Y:S08]  /*0f20*/  LDC R11, c[0x0][0x370] ;  /* 0x0000dc00ff0b7b82 */ /* 0x000ef00000000800 */
[----:B------:R-:W4:Y:S01]  /*0f30*/  LDC R12, c[0x0][0x374] ;  /* 0x0000dd00ff0c7b82 */ /* 0x000f220000000800 */
[----:B-1----:R-:W-:-:S07]  /*0f40*/  ISETP.NE.AND P1, PT, R4, 0x1, PT ;  /* 0x000000010400780c */ /* 0x002fce0003f25270 */
[----:B------:R-:W3:Y:S01]  /*0f50*/  LDC.64 R6, c[0x0][0xb10] ;  /* 0x0002c400ff067b82 */ /* 0x000ee20000000a00 */
[----:B--2---:R-:W-:-:S07]  /*0f60*/  ISETP.NE.AND P2, PT, R10, 0x1, PT ;  /* 0x000000010a00780c */ /* 0x004fce0003f45270 */
[----:B------:R-:W1:Y:S08]  /*0f70*/  LDC R8, c[0x0][0xb20] ;  /* 0x0002c800ff087b82 */ /* 0x000e700000000800 */
[----:B------:R-:W2:Y:S01]  /*0f80*/  LDC.64 R2, c[0x0][0xb28] ;  /* 0x0002ca00ff027b82 */ /* 0x000ea20000000a00 */
[----:B----4-:R-:W-:-:S04]  /*0f90*/  IMAD.HI.U32 R13, R12, R5, RZ ;  /* 0x000000050c0d7227 */ /* 0x010fc800078e00ff */
[----:B------:R-:W-:-:S04]  /*0fa0*/  IMAD.HI.U32 R5, R20, R5, RZ ;  /* 0x0000000514057227 */ /* 0x000fc800078e00ff */
[----:B---3--:R-:W-:-:S04]  /*0fb0*/  IMAD.HI.U32 R14, R11, R6, RZ ;  /* 0x000000060b0e7227 */ /* 0x008fc800078e00ff */
[C---:B------:R-:W-:Y:S01]  /*0fc0*/  IMAD.HI.U32 R16, R21.reuse, R6, RZ ;  /* 0x0000000615107227 */ /* 0x040fe200078e00ff */
[-C--:B------:R-:W-:Y:S02]  /*0fd0*/  @P2 SHF.R.U32.HI R11, RZ, R7.reuse, R14 ;  /* 0x00000007ff0b2219 */ /* 0x080fe4000001160e */
[-C--:B-1----:R-:W-:Y:S02]  /*0fe0*/  @P1 SHF.R.U32.HI R12, RZ, R8.reuse, R13 ;  /* 0x00000008ff0c1219 */ /* 0x082fe4000001160d */
[----:B------:R-:W-:Y:S02]  /*0ff0*/  SHF.R.U32.HI R5, RZ, R8, R5 ;  /* 0x00000008ff057219 */ /* 0x000fe40000011605 */
[----:B------:R-:W-:Y:S02]  /*1000*/  SHF.R.U32.HI R16, RZ, R7, R16 ;  /* 0x00000007ff107219 */ /* 0x000fe40000011610 */
[----:B------:R-:W-:Y:S01]  /*1010*/  SEL R5, R20, R5, !P1 ;  /* 0x0000000514057207 */ /* 0x000fe20004800000 */
[----:B--2---:R-:W-:Y:S01]  /*1020*/  IMAD.HI.U32 R14, R12, R2, RZ ;  /* 0x000000020c0e7227 */ /* 0x004fe200078e00ff */
[----:B------:R-:W-:-:S02]  /*1030*/  SEL R7, R21, R16, !P2 ;  /* 0x0000001015077207 */ /* 0x000fc40005000000 */
[----:B------:R-:W-:Y:S01]  /*1040*/  IADD3 R13, PT, PT, -R5, RZ, RZ ;  /* 0x000000ff050d7210 */ /* 0x000fe20007ffe1ff */
[----:B------:R-:W-:Y:S01]  /*1050*/  IMAD.HI.U32 R6, R11, R2, RZ ;  /* 0x000000020b067227 */ /* 0x000fe200078e00ff */
[----:B------:R-:W-:-:S03]  /*1060*/  @P0 SHF.R.U32.HI R12, RZ, R3, R14 ;  /* 0x00000003ff0c0219 */ /* 0x000fc6000001160e */
[----:B------:R-:W-:Y:S01]  /*1070*/  IMAD R13, R4, R13, R20 ;  /* 0x0000000d040d7224 */ /* 0x000fe200078e0214 */
[----:B------:R-:W-:Y:S01]  /*1080*/  @P0 SHF.R.U32.HI R11, RZ, R3, R6 ;  /* 0x00000003ff0b0219 */ /* 0x000fe20000011606 */
[----:B------:R-:W-:-:S04]  /*1090*/  IMAD R12, R12, R9, RZ ;  /* 0x000000090c0c7224 */ /* 0x000fc800078e02ff */
[----:B------:R-:W-:Y:S01]  /*10a0*/  IMAD R6, R11, R9, RZ ;  /* 0x000000090b067224 */ /* 0x000fe200078e02ff */
[----:B------:R-:W-:-:S04]  /*10b0*/  ISETP.GE.AND P1, PT, R5, R12, PT ;  /* 0x0000000c0500720c */ /* 0x000fc80003f26270 */
[----:B------:R-:W-:Y:S01]  /*10c0*/  ISETP.GE.OR P1, PT, R7, R6, P1 ;  /* 0x000000060700720c */ /* 0x000fe20000f26670 */
[----:B------:R-:W-:-:S05]  /*10d0*/  IMAD.HI.U32 R6, R5, R2, RZ ;  /* 0x0000000205067227 */ /* 0x000fca00078e00ff */
[----:B------:R-:W-:-:S04]  /*10e0*/  SHF.R.U32.HI R6, RZ, R3, R6 ;  /* 0x00000003ff067219 */ /* 0x000fc80000011606 */
[----:B------:R-:W-:-:S03]  /*10f0*/  SEL R6, R5, R6, !P0 ;  /* 0x0000000605067207 */ /* 0x000fc60004000000 */
[----:B------:R-:W-:Y:S01]  /*1100*/  @!P1 IMAD.HI.U32 R8, R7, R2, RZ ;  /* 0x0000000207089227 */ /* 0x000fe200078e00ff */
[----:B------:R-:W-:-:S04]  /*1110*/  IADD3 R2, PT, PT, -R6, RZ, RZ ;  /* 0x000000ff06027210 */ /* 0x000fc80007ffe1ff */
[----:B------:R-:W-:Y:S01]  /*1120*/  @!P1 SHF.R.U32.HI R8, RZ, R3, R8 ;  /* 0x00000003ff089219 */ /* 0x000fe20000011608 */
[----:B------:R-:W-:-:S03]  /*1130*/  IMAD R2, R9, R2, R5 ;  /* 0x0000000209027224 */ /* 0x000fc600078e0205 */
[----:B------:R-:W-:-:S05]  /*1140*/  @!P1 SEL R3, R7, R8, !P0 ;  /* 0x0000000807039207 */ /* 0x000fca0004000000 */
[--C-:B------:R-:W-:Y:S02]  /*1150*/  @!P1 IMAD.IADD R6, R6, 0x1, -R3.reuse ;  /* 0x0000000106069824 */ /* 0x100fe400078e0a03 */
[----:B------:R-:W-:Y:S01]  /*1160*/  @!P1 IMAD R3, R2, R11, R3 ;  /* 0x0000000b02039224 */ /* 0x000fe200078e0203 */
[----:B------:R-:W-:Y:S01]  /*1170*/  IADD3 R2, PT, PT, -R7, RZ, RZ ;  /* 0x000000ff07027210 */ /* 0x000fe20007ffe1ff */
[----:B------:R-:W-:Y:S02]  /*1180*/  @!P1 IMAD R5, R6, R9, R7 ;  /* 0x0000000906059224 */ /* 0x000fe400078e0207 */
[----:B------:R-:W-:Y:S02]  /*1190*/  @!P1 IMAD.MOV.U32 R7, RZ, RZ, R3 ;  /* 0x000000ffff079224 */ /* 0x000fe400078e0003 */
[----:B------:R-:W-:Y:S02]  /*11a0*/  IMAD R2, R10, R2, R21 ;  /* 0x000000020a027224 */ /* 0x000fe400078e0215 */
[----:B------:R-:W-:-:S02]  /*11b0*/  IMAD R20, R5, R4, R13 ;  /* 0x0000000405147224 */ /* 0x000fc400078e020d */
[----:B------:R-:W-:Y:S02]  /*11c0*/  IMAD R21, R7, R10, R2 ;  /* 0x0000000a07157224 */ /* 0x000fe400078e0202 */
.L_x_15:
[----:B------:R-:W1:Y:S01]  /*11d0*/  LDCU UR4, c[0x0][0xb30] ;  /* 0x00016600ff0477ac */ /* 0x000e620008000800 */
[----:B------:R-:W2:Y:S08]  /*11e0*/  S2UR UR45, SR_CgaCtaId ;  /* 0x00000000002d79c3 */ /* 0x000eb00000008800 */
[----:B------:R-:W3:Y:S01]  /*11f0*/  LDC R26, c[0x0][0xb24] ;  /* 0x0002c900ff1a7b82 */ /* 0x000ee20000000800 */
[----:B-1----:R-:W-:-:S09]  /*1200*/  UISETP.NE.AND UP1, UPT, UR4, 0x1, UPT ;  /* 0x000000010400788c */ /* 0x002fd2000bf25270 */
[----:B--2---:R-:W-:Y:S05]  /*1210*/  BRA.U UP1, `(.L_x_16) ;  /* 0x0000000101407547 */ /* 0x004fea000b800000 */
[----:B------:R-:W1:Y:S08]  /*1220*/  LDC.64 R4, c[0x0][0xb10] ;  /* 0x0002c400ff047b82 */ /* 0x000e700000000a00 */
[----:B------:R-:W2:Y:S08]  /*1230*/  LDC.64 R2, c[0x0][0xb18] ;  /* 0x0002c600ff027b82 */ /* 0x000eb00000000a00 */
[----:B------:R-:W4:Y:S08]  /*1240*/  LDC R6, c[0x0][0xb20] ;  /* 0x0002c800ff067b82 */ /* 0x000f300000000800 */
[----:B------:R-:W3:Y:S01]  /*1250*/  LDC R8, c[0x0][0xb0c] ;  /* 0x0002c300ff087b82 */ /* 0x000ee20000000800 */
[----:B-1----:R-:W-:-:S05]  /*1260*/  IMAD.HI.U32 R4, R21, R4, RZ ;  /* 0x0000000415047227 */ /* 0x002fca00078e00ff */
[----:B------:R-:W-:Y:S01]  /*1270*/  SHF.R.U32.HI R4, RZ, R5, R4 ;  /* 0x00000005ff047219 */ /* 0x000fe20000011604 */
[----:B--2---:R-:W-:Y:S01]  /*1280*/  IMAD.HI.U32 R3, R20, R3, RZ ;  /* 0x0000000314037227 */ /* 0x004fe200078e00ff */
[----:B------:R-:W-:-:S04]  /*1290*/  ISETP.NE.AND P0, PT, R2, 0x1, PT ;  /* 0x000000010200780c */ /* 0x000fc80003f05270 */
[----:B----4-:R-:W-:-:S04]  /*12a0*/  SHF.R.U32.HI R3, RZ, R6, R3 ;  /* 0x00000006ff037219 */ /* 0x010fc80000011603 */
[----:B------:R-:W-:Y:S02]  /*12b0*/  SEL R3, R20, R3, !P0 ;  /* 0x0000000314037207 */ /* 0x000fe40004000000 */
[----:B---3--:R-:W-:-:S04]  /*12c0*/  ISETP.NE.AND P1, PT, R8, 0x1, PT ;  /* 0x000000010800780c */ /* 0x008fc80003f25270 */
[----:B------:R-:W-:-:S05]  /*12d0*/  SEL R4, R21, R4, !P1 ;  /* 0x0000000415047207 */ /* 0x000fca0004800000 */
[----:B------:R-:W-:Y:S02]  /*12e0*/  IMAD.IADD R5, R3, 0x1, -R4 ;  /* 0x0000000103057824 */ /* 0x000fe400078e0a04 */
[----:B------:R-:W-:Y:S02]  /*12f0*/  IMAD.IADD R3, R4, 0x1, -R3 ;  /* 0x0000000104037824 */ /* 0x000fe400078e0a03 */
[----:B------:R-:W-:Y:S02]  /*1300*/  IMAD R21, R5, R8, R21 ;  /* 0x0000000805157224 */ /* 0x000fe400078e0215 */
[----:B------:R-:W-:-:S07]  /*1310*/  IMAD R20, R3, R2, R20 ;  /* 0x0000000203147224 */ /* 0x000fce00078e0214 */
.L_x_16:
[----:B------:R-:W-:Y:S01]  /*1320*/  BAR.SYNC.DEFER_BLOCKING 0x0 ;  /* 0x0000000000007b1d */ /* 0x000fe20000010000 */
[----:B------:R-:W-:Y:S01]  /*1330*/  UISETP.NE.AND UP1, UPT, UR10, 0x2, UPT ;  /* 0x000000020a00788c */ /* 0x000fe2000bf25270 */
[----:B------:R-:W-:Y:S02]  /*1340*/  ISETP.NE.OR P5, PT, R0, 0x2, !P5 ;  /* 0x000000020000780c */ /* 0x000fe40006fa5670 */
[----:B------:R-:W-:-:S06]  /*1350*/  LOP3.LUT R2, R81, 0x1f, RZ, 0xc0, !PT ;  /* 0x0000001f51027812 */ /* 0x000fcc00078ec0ff */
[----:B------:R-:W-:Y:S05]  /*1360*/  BRA.U UP1, `(.L_x_17) ;  /* 0x0000001101f87547 */ /* 0x000fea000b800000 */
[----:B------:R-:W1:Y:S01]  /*1370*/  LDCU UR6, c[0x0][0x38c] ;  /* 0x00007180ff0677ac */ /* 0x000e620008000800 */
[----:B------:R-:W2:Y:S01]  /*1380*/  LDC R9, c[0x0][0x370] ;  /* 0x0000dc00ff097b82 */ /* 0x000ea20000000800 */
[----:B------:R-:W-:Y:S01]  /*1390*/  PLOP3.LUT P1, PT, PT, PT, UP2, 0x80, 0x8 ;  /* 0x000000000008781c */ /* 0x000fe20003f2f028 */
[----:B------:R-:W-:Y:S01]  /*13a0*/  HFMA2 R12, -RZ, RZ, 0, 0 ;  /* 0x00000000ff0c7431 */ /* 0x000fe200000001ff */
[----:B------:R-:W-:Y:S01]  /*13b0*/  ISETP.EQ.OR P4, PT, R2, RZ, P5 ;  /* 0x000000ff0200720c */ /* 0x000fe20002f82670 */
[----:B------:R-:W-:Y:S01]  /*13c0*/  IMAD.MOV.U32 R15, RZ, RZ, 0x1 ;  /* 0x00000001ff0f7424 */ /* 0x000fe200078e00ff */
[----:B------:R-:W-:Y:S01]  /*13d0*/  PLOP3.LUT P1, PT, P1, PT, PT, 0x8, 0x80 ;  /* 0x000000000080781c */ /* 0x000fe20000f2e170 */
[----:B------:R-:W-:Y:S01]  /*13e0*/  IMAD.MOV.U32 R14, RZ, RZ, RZ ;  /* 0x000000ffff0e7224 */ /* 0x000fe200078e00ff */
[----:B------:R-:W-:Y:S01]  /*13f0*/  MOV R8, 0x1 ;  /* 0x0000000100087802 */ /* 0x000fe20000000f00 */
[----:B------:R-:W4:Y:S01]  /*1400*/  LDC R0, c[0x0][0x374] ;  /* 0x0000dd00ff007b82 */ /* 0x000f220000000800 */
[----:B------:R-:W-:Y:S01]  /*1410*/  IMAD.MOV.U32 R10, RZ, RZ, RZ ;  /* 0x000000ffff0a7224 */ /* 0x000fe200078e00ff */
[----:B------:R-:W2:Y:S01]  /*1420*/  LDCU.64 UR38, c[0x0][0x348] ;  /* 0x00006900ff2677ac */ /* 0x000ea20008000a00 */
[----:B------:R-:W-:Y:S01]  /*1430*/  UMOV UR21, URZ ;  /* 0x000000ff00157c82 */ /* 0x000fe20008000000 */
[----:B-1----:R-:W-:-:S02]  /*1440*/  UIADD3 UR5, UPT, UPT, UR6, 0x7f, URZ ;  /* 0x0000007f06057890 */ /* 0x002fc4000fffe0ff */
[----:B------:R-:W-:Y:S02]  /*1450*/  UIADD3 UR53, UPT, UPT, UR6, 0xfe, URZ ;  /* 0x000000fe06357890 */ /* 0x000fe4000fffe0ff */
[----:B------:R-:W-:-:S04]  /*1460*/  USHF.R.S32.HI UR4, URZ, 0x1f, UR5 ;  /* 0x0000001fff047899 */ /* 0x000fc80008011405 */
[----:B------:R-:W-:-:S04]  /*1470*/  ULEA.HI UR4, UR4, UR5, URZ, 0x7 ;  /* 0x0000000504047291 */ /* 0x000fc8000f8f38ff */
[----:B------:R-:W-:Y:S02]  /*1480*/  USHF.R.S32.HI UR46, URZ, 0x7, UR4 ;  /* 0x00000007ff2e7899 */ /* 0x000fe40008011404 */
[----:B------:R-:W-:Y:S02]  /*1490*/  UIADD3 UR4, UPT, UPT, UR6, -0x1, URZ ;  /* 0xffffffff06047890 */ /* 0x000fe4000fffe0ff */
[----:B------:R-:W-:Y:S02]  /*14a0*/  UISETP.LT.U32.AND UP0, UPT, UR46, 0x2, UPT ;  /* 0x000000022e00788c */ /* 0x000fe4000bf01070 */
[----:B------:R-:W-:Y:S02]  /*14b0*/  UISETP.GE.U32.AND UP1, UPT, UR4, -0xff, UPT ;  /* 0xffffff010400788c */ /* 0x000fe4000bf26070 */
[----:B------:R-:W-:-:S04]  /*14c0*/  USEL UR37, UR46, 0x2, UP0 ;  /* 0x000000022e257887 */ /* 0x000fc80008000000 */
[----:B------:R-:W-:Y:S02]  /*14d0*/  UIADD3 UR29, UPT, UPT, UR37, -0x1, URZ ;  /* 0xffffffff251d7890 */ /* 0x000fe4000fffe0ff */
[----:B------:R-:W-:-:S03]  /*14e0*/  UIADD3 UR47, UPT, UPT, UR46, -UR37, URZ ;  /* 0x800000252e2f7290 */ /* 0x000fc6000fffe0ff */
[----:B------:R-:W-:-:S04]  /*14f0*/  @UP1 UIADD3 UR29, UPT, UPT, UR37, URZ, URZ ;  /* 0x000000ff251d1290 */ /* 0x000fc8000fffe0ff */
[----:B--2---:R-:W-:-:S12]  /*1500*/  UIADD3 UR29, UPT, UPT, UR29, 0x1, URZ ;  /* 0x000000011d1d7890 */ /* 0x004fd8000fffe0ff */
.L_x_39:
[----:B------:R-:W-:Y:S01]  /*1510*/  UISETP.NE.AND UP0, UPT, UR45, URZ, UPT ;  /* 0x000000ff2d00728c */ /* 0x000fe2000bf05270 */
[----:B------:R-:W1:Y:S08]  /*1520*/  S2UR UR45, SR_CgaCtaId ;  /* 0x00000000002d79c3 */ /* 0x000e700000008800 */
[----:B------:R-:W-:Y:S05]  /*1530*/  BRA.U UP0, `(.L_x_18) ;  /* 0x0000000100347547 */ /* 0x000fea000b800000 */
[----:B------:R-:W2:Y:S01]  /*1540*/  S2R R2, SR_CgaCtaId ;  /* 0x0000000000027919 */ /* 0x000ea20000008800 */
[----:B------:R-:W-:-:S04]  /*1550*/  MOV R3, 0x400 ;  /* 0x0000040000037802 */ /* 0x000fc80000000f00 */
[----:B--2---:R-:W-:Y:S02]  /*1560*/  LEA R3, R2, R3, 0x18 ;  /* 0x0000000302037211 */ /* 0x004fe400078ec0ff */
[----:B------:R-:W-:-:S03]  /*1570*/  SHF.L.U32 R2, R8, 0x1f, RZ ;  /* 0x0000001f08027819 */ /* 0x000fc600000006ff */
[----:B------:R-:W-:-:S04]  /*1580*/  IMAD R3, R10, 0x8, R3 ;  /* 0x000000080a037824 */ /* 0x000fc800078e0203 */
[----:B------:R-:W2:Y:S02]  /*1590*/  SYNCS.PHASECHK.TRANS64.TRYWAIT P0, [R3+URZ+0xe0], R2 ;  /* 0x0000e002030075a7 */ /* 0x000ea400080011ff */
[----:B--2---:R-:W-:Y:S05]  /*15a0*/  @!P0 BRA `(.L_x_19) ;  /* 0x0000007000ac8947 */ /* 0x004fea0003800000 */
.L_x_133:
[----:B------:R-:W-:Y:S01]  /*15b0*/  VIADD R10, R10, 0x1 ;  /* 0x000000010a0a7836 */ /* 0x000fe20000000000 */
[----:B------:R2:W-:Y:S04]  /*15c0*/  SYNCS.ARRIVE.TRANS64.A1T0 RZ, [R3+URZ+0xd0], RZ ;  /* 0x0000d0ff03ff79a7 */ /* 0x0005e800081000ff */
[----:B------:R-:W-:-:S04]  /*15d0*/  ISETP.NE.AND P0, PT, R10, 0x2, PT ;  /* 0x000000020a00780c */ /* 0x000fc80003f05270 */
[----:B------:R-:W-:Y:S02]  /*15e0*/  SEL R10, R10, RZ, P0 ;  /* 0x000000ff0a0a7207 */ /* 0x000fe40000000000 */
[----:B--2---:R-:W-:-:S04]  /*15f0*/  SEL R3, RZ, 0x1, P0 ;  /* 0x00000001ff037807 */ /* 0x004fc80000000000 */
[----:B------:R-:W-:Y:S02]  /*1600*/  LOP3.LUT R8, R8, R3, RZ, 0x3c, !PT ;  /* 0x0000000308087212 */ /* 0x000fe400078e3cff */
.L_x_18:
[----:B------:R-:W-:Y:S01]  /*1610*/  UMOV UR7, 0x400 ;  /* 0x0000040000077882 */ /* 0x000fe20000000000 */
[----:B------:R-:W-:Y:S01]  /*1620*/  SHF.L.U32 R2, R15, 0x1f, RZ ;  /* 0x0000001f0f027819 */ /* 0x000fe200000006ff */
[----:B-1----:R-:W-:Y:S01]  /*1630*/  ULEA UR7, UR45, UR7, 0x18 ;  /* 0x000000072d077291 */ /* 0x002fe2000f8ec0ff */
[----:B------:R-:W-:Y:S01]  /*1640*/  R2UR UR51, R21 ;  /* 0x00000000153372ca */ /* 0x000fe200000e0000 */
[----:B------:R-:W-:Y:S01]  /*1650*/  UISETP.GE.U32.AND UP0, UPT, UR53, 0xff, UPT ;  /* 0x000000ff3500788c */ /* 0x000fe2000bf06070 */
[----:B------:R-:W-:Y:S01]  /*1660*/  R2UR UR18, R20 ;  /* 0x00000000141272ca */ /* 0x000fe200000e0000 */
[----:B------:R-:W-:Y:S01]  /*1670*/  ULEA UR4, UR21, UR7, 0x3 ;  /* 0x0000000715047291 */ /* 0x000fe2000f8e18ff */
[----:B------:R-:W-:-:S08]  /*1680*/  UMOV UR13, URZ ;  /* 0x000000ff000d7c82 */ /* 0x000fd00008000000 */
[----:B------:R1:W2:Y:S01]  /*1690*/  SYNCS.PHASECHK.TRANS64.TRYWAIT P2, [UR4+0x10], R2 ;  /* 0x00001002ff0075a7 */ /* 0x0002a20008041104 */
[----:B------:R-:W-:Y:S02]  /*16a0*/  USHF.L.U32 UR51, UR51, 0x7, URZ ;  /* 0x0000000733337899 */ /* 0x000fe400080006ff */
[----:B------:R-:W-:Y:S01]  /*16b0*/  USHF.L.U32 UR18, UR18, 0x6, URZ ;  /* 0x0000000612127899 */ /* 0x000fe200080006ff */
[----:B------:R-:W-:Y:S11]  /*16c0*/  BRA.U !UP0, `(.L_x_20) ;  /* 0x00000005081c7547 */ /* 0x000ff6000b800000 */
[----:B------:R-:W-:Y:S01]  /*16d0*/  UIADD3 UR10, UPT, UPT, UR18, 0x20, URZ ;  /* 0x00000020120a7890 */ /* 0x000fe2000fffe0ff */
[----:B------:R-:W-:Y:S01]  /*16e0*/  UMOV UR14, URZ ;  /* 0x000000ff000e7c82 */ /* 0x000fe20008000000 */
[----:B------:R-:W-:-:S10]  /*16f0*/  UMOV UR6, UR21 ;  /* 0x0000001500067c82 */ /* 0x000fd40008000000 */
.L_x_27:
[----:B------:R-:W-:Y:S01]  /*1700*/  ULEA UR49, UR6, UR7, 0x3 ;  /* 0x0000000706317291 */ /* 0x000fe2000f8e18ff */
[----:B--2---:R-:W-:Y:S01]  /*1710*/  @!P5 MOV R3, 0x18000 ;  /* 0x000180000003d802 */ /* 0x004fe20000000f00 */
[----:B--2---:R-:W-:Y:S10]  /*1720*/  @P2 BRA `(.L_x_21) ;  /* 0x00000000000c2947 */ /* 0x004ff40003800000 */
[----:B------:R-:W-:-:S04]  /*1730*/  SHF.L.U32 R5, R15, 0x1f, RZ ;  /* 0x0000001f0f057819 */ /* 0x000fc800000006ff */
[----:B------:R-:W2:Y:S02]  /*1740*/  SYNCS.PHASECHK.TRANS64.TRYWAIT P0, [UR49+0x10], R5 ;  /* 0x00001005ff0075a7 */ /* 0x000ea40008001131 */
[----:B--2---:R-:W-:Y:S05]  /*1750*/  @!P0 BRA `(.L_x_22) ;  /* 0x0000007000548947 */ /* 0x004fea0003800000 */
.L_x_21:
[----:B------:R2:W-:Y:S01]  /*1760*/  @!P5 SYNCS.ARRIVE.TRANS64 RZ, [UR49], R3 ;  /* 0x00000003ffffd9a7 */ /* 0x0005e20008000031 */
[----:B------:R-:W-:Y:S04]  /*1770*/  BSSY.RECONVERGENT B0, `(.L_x_23) ;  /* 0x0000003000007945 */ /* 0x000fe80003800200 */
[----:B------:R-:W-:Y:S05]  /*1780*/  @P4 BRA `(.L_x_24) ;  /* 0x0000000000044947 */ /* 0x000fea0003800000 */
[----:B------:R-:W-:Y:S05]  /*1790*/  BPT.TRAP 0x1 ;  /* 0x000000040000795c */ /* 0x000fea0000300000 */
.L_x_24:
[----:B------:R-:W-:Y:S05]  /*17a0*/  BSYNC.RECONVERGENT B0 ;  /* 0x0000000000007941 */ /* 0x000fea0003800200 */
.L_x_23:
[----:B------:R-:W-:Y:S01]  /*17b0*/  UIADD3 UR4, UPT, UPT, UR6, 0x1, URZ ;  /* 0x0000000106047890 */ /* 0x000fe2000fffe0ff */
[----:B------:R-:W-:Y:S01]  /*17c0*/  BSSY.RECONVERGENT B0, `(.L_x_25) ;  /* 0x0000032000007945 */ /* 0x000fe20003800200 */
[----:B------:R-:W-:Y:S02]  /*17d0*/  ELECT P0, URZ, PT ;  /* 0x0000000000ff782f */ /* 0x000fe40003800000 */
[----:B------:R-:W-:-:S04]  /*17e0*/  UISETP.NE.AND UP0, UPT, UR4, 0x2, UPT ;  /* 0x000000020400788c */ /* 0x000fc8000bf05270 */
[----:B------:R-:W-:Y:S02]  /*17f0*/  USEL UR5, URZ, 0x1, UP0 ;  /* 0x00000001ff057887 */ /* 0x000fe40008000000 */
[----:B------:R-:W-:-:S04]  /*1800*/  USEL UR21, UR4, URZ, UP0 ;  /* 0x000000ff04157287 */ /* 0x000fc80008000000 */
[----:B------:R-:W-:Y:S01]  /*1810*/  ULEA UR4, UR21, UR7, 0x3 ;  /* 0x0000000715047291 */ /* 0x000fe2000f8e18ff */
[----:B------:R-:W-:-:S04]  /*1820*/  LOP3.LUT R15, R15, UR5, RZ, 0x3c, !PT ;  /* 0x000000050f0f7c12 */ /* 0x000fc8000f8e3cff */
[----:B-1----:R-:W-:-:S04]  /*1830*/  SHF.L.U32 R2, R15, 0x1f, RZ ;  /* 0x0000001f0f027819 */ /* 0x002fc800000006ff */
[----:B------:R1:W1:Y:S01]  /*1840*/  SYNCS.PHASECHK.TRANS64.TRYWAIT P2, [UR4+0x10], R2 ;  /* 0x00001002ff0075a7 */ /* 0x0002620008041104 */
[----:B------:R-:W-:Y:S05]  /*1850*/  @!P0 BRA `(.L_x_26) ;  /* 0x0000000000a08947 */ /* 0x000fea0003800000 */
[----:B------:R-:W-:Y:S02]  /*1860*/  ULEA UR24, UR6, UR7, 0x10 ;  /* 0x0000000706187291 */ /* 0x000fe4000f8e80ff */
[----:B------:R-:W-:Y:S02]  /*1870*/  UIADD3 UR4, UP1, UPT, UR38, 0x80, URZ ;  /* 0x0000008026047890 */ /* 0x000fe4000ff3e0ff */
[----:B------:R-:W-:Y:S02]  /*1880*/  USHF.L.U32 UR50, UR14, 0x7, URZ ;  /* 0x000000070e327899 */ /* 0x000fe400080006ff */
[----:B------:R-:W-:Y:S02]  /*1890*/  ULEA UR8, UR6, UR7, 0xf ;  /* 0x0000000706087291 */ /* 0x000fe4000f8e78ff */
[----:B------:R-:W-:Y:S02]  /*18a0*/  UIADD3 UR22, UP0, UPT, UR38, 0x180, URZ ;  /* 0x0000018026167890 */ /* 0x000fe4000ff1e0ff */
[----:B------:R-:W-:-:S02]  /*18b0*/  UIADD3.X UR5, UPT, UPT, URZ, UR39, URZ, UP1, !UPT ;  /* 0x00000027ff057290 */ /* 0x000fc40008ffe4ff */
[----:B------:R-:W-:Y:S02]  /*18c0*/  UIADD3 UR48, UPT, UPT, UR24, 0x8400, URZ ;  /* 0x0000840018307890 */ /* 0x000fe4000fffe0ff */
[----:B------:R-:W-:Y:S02]  /*18d0*/  UIADD3 UR42, UPT, UPT, UR50, 0x20, URZ ;  /* 0x00000020322a7890 */ /* 0x000fe4000fffe0ff */
[----:B------:R-:W-:Y:S02]  /*18e0*/  UIADD3 UR40, UPT, UPT, UR24, 0xc400, URZ ;  /* 0x0000c40018287890 */ /* 0x000fe4000fffe0ff */
[----:B------:R-:W-:Y:S02]  /*18f0*/  UIADD3 UR34, UPT, UPT, UR50, 0x40, URZ ;  /* 0x0000004032227890 */ /* 0x000fe4000fffe0ff */
[----:B------:R-:W-:Y:S02]  /*1900*/  UIADD3 UR32, UPT, UPT, UR24, 0x10400, URZ ;  /* 0x0001040018207890 */ /* 0x000fe4000fffe0ff */
[----:B------:R-:W-:-:S02]  /*1910*/  UIADD3 UR26, UPT, UPT, UR50, 0x60, URZ ;  /* 0x00000060321a7890 */ /* 0x000fc4000fffe0ff */
[----:B------:R-:W-:Y:S02]  /*1920*/  UIADD3 UR24, UPT, UPT, UR24, 0x14400, URZ ;  /* 0x0001440018187890 */ /* 0x000fe4000fffe0ff */
[----:B------:R-:W-:Y:S02]  /*1930*/  UIADD3 UR16, UPT, UPT, UR8, 0x28400, URZ ;  /* 0x0002840008107890 */ /* 0x000fe4000fffe0ff */
[----:B------:R-:W-:Y:S02]  /*1940*/  UIADD3.X UR23, UPT, UPT, URZ, UR39, URZ, UP0, !UPT ;  /* 0x00000027ff177290 */ /* 0x000fe400087fe4ff */
[----:B------:R-:W-:Y:S01]  /*1950*/  UIADD3 UR8, UPT, UPT, UR8, 0x2c400, URZ ;  /* 0x0002c40008087890 */ /* 0x000fe2000fffe0ff */
[----:B------:R-:W-:Y:S01]  /*1960*/  UMOV UR30, 0x0 ;  /* 0x00000000001e7882 */ /* 0x000fe20000000000 */
[----:B------:R-:W-:Y:S01]  /*1970*/  UMOV UR31, 0x10000000 ;  /* 0x10000000001f7882 */ /* 0x000fe20000000000 */
[----:B------:R-:W-:Y:S01]  /*1980*/  UMOV UR41, UR49 ;  /* 0x0000003100297c82 */ /* 0x000fe20008000000 */
[----:B------:R-:W-:Y:S01]  /*1990*/  UMOV UR43, UR51 ;  /* 0x00000033002b7c82 */ /* 0x000fe20008000000 */
[----:B------:R-:W-:Y:S01]  /*19a0*/  UMOV UR44, UR52 ;  /* 0x00000034002c7c82 */ /* 0x000fe20008000000 */
[----:B------:R-:W-:Y:S01]  /*19b0*/  UMOV UR33, UR49 ;  /* 0x0000003100217c82 */ /* 0x000fe20008000000 */
[----:B------:R-:W-:Y:S01]  /*19c0*/  UMOV UR35, UR51 ;  /* 0x0000003300237c82 */ /* 0x000fe20008000000 */
[----:B------:R-:W-:Y:S01]  /*19d0*/  UMOV UR36, UR52 ;  /* 0x0000003400247c82 */ /* 0x000fe20008000000 */
[----:B------:R1:W-:Y:S01]  /*19e0*/  UTMALDG.3D [UR48], [UR4], desc[UR30] ;  /* 0x00001e30040075b4 */ /* 0x0003e20008011000 */
[----:B------:R-:W-:Y:S01]  /*19f0*/  UMOV UR25, UR49 ;  /* 0x0000003100197c82 */ /* 0x000fe20008000000 */
        /* <DEDUP_REMOVED lines=9> */
[----:B------:R1:W-:Y:S01]  /*1a90*/  UTMALDG.3D [UR32], [UR4], desc[UR30] ;  /* 0x00001e20040075b4 */ /* 0x0003e20008011000 */
[----:B------:R1:W-:Y:S01]  /*1aa0*/  UTMALDG.3D [UR24], [UR4], desc[UR30] ;  /* 0x00001e18040075b4 */ /* 0x0003e20008011000 */
[----:B------:R1:W-:Y:S01]  /*1ab0*/  UTMALDG.3D [UR16], [UR22], desc[UR30] ;  /* 0x00001e10160075b4 */ /* 0x0003e20008011000 */
[----:B------:R1:W-:Y:S01]  /*1ac0*/  UTMALDG.3D [UR8], [UR22], desc[UR30] ;  /* 0x00001e08160075b4 */ /* 0x0003e20008011000 */
[----:B------:R-:W-:Y:S01]  /*1ad0*/  NOP ;  /* 0x0000000000007918 */ /* 0x000fe20000000000 */
.L_x_26:
[----:B-1----:R-:W-:Y:S05]  /*1ae0*/  BSYNC.RECONVERGENT B0 ;  /* 0x0000000000007941 */ /* 0x002fea0003800200 */
.L_x_25:
[----:B------:R-:W-:Y:S01]  /*1af0*/  UIADD3 UR14, UPT, UPT, UR14, 0x1, URZ ;  /* 0x000000010e0e7890 */ /* 0x000fe2000fffe0ff */
[----:B------:R-:W-:Y:S01]  /*1b00*/  UMOV UR6, UR21 ;  /* 0x0000001500067c82 */ /* 0x000fe20008000000 */
[----:B------:R-:W-:Y:S02]  /*1b10*/  UMOV UR13, UR29 ;  /* 0x0000001d000d7c82 */ /* 0x000fe40008000000 */
[----:B------:R-:W-:-:S09]  /*1b20*/  UISETP.NE.AND UP0, UPT, UR14, UR29, UPT ;  /* 0x0000001d0e00728c */ /* 0x000fd2000bf05270 */
[----:B------:R-:W-:Y:S05]  /*1b30*/  BRA.U UP0, `(.L_x_27) ;  /* 0xfffffff900f07547 */ /* 0x000fea000b83ffff */
.L_x_20:
[----:B------:R-:W-:Y:S01]  /*1b40*/  ULEA UR4, UR21, UR7, 0x3 ;  /* 0x0000000715047291 */ /* 0x000fe2000f8e18ff */
[----:B-1----:R-:W-:Y:S01]  /*1b50*/  SHF.L.U32 R2, R15, 0x1f, RZ ;  /* 0x0000001f0f027819 */ /* 0x002fe200000006ff */
[----:B------:R-:W-:Y:S01]  /*1b60*/  @!P1 SYNCS.ARRIVE.TRANS64.A1T0 RZ, [UR7+0x68], RZ ;  /* 0x000068ffffff99a7 */ /* 0x000fe20008100007 */
[----:B------:R-:W-:-:S06]  /*1b70*/  UISETP.GT.AND UP0, UPT, UR46, UR37, UPT ;  /* 0x000000252e00728c */ /* 0x000fcc000bf04270 */
[----:B------:R1:W1:Y:S03]  /*1b80*/  SYNCS.PHASECHK.TRANS64.TRYWAIT P1, [UR4+0x10], R2 ;  /* 0x00001002ff0075a7 */ /* 0x0002660008021104 */
[----:B------:R-:W-:Y:S05]  /*1b90*/  BRA.U !UP0, `(.L_x_28) ;  /* 0x0000000508187547 */ /* 0x000fea000b800000 */
[----:B------:R-:W-:Y:S02]  /*1ba0*/  UIADD3 UR30, UPT, UPT, UR47, UR13, URZ ;  /* 0x0000000d2f1e7290 */ /* 0x000fe4000fffe0ff */
[----:B------:R-:W-:Y:S01]  /*1bb0*/  UIADD3 UR10, UPT, UPT, UR18, 0x20, URZ ;  /* 0x00000020120a7890 */ /* 0x000fe2000fffe0ff */
[----:B------:R-:W-:-:S11]  /*1bc0*/  UMOV UR6, UR21 ;  /* 0x0000001500067c82 */ /* 0x000fd60008000000 */
.L_x_35:
[----:B------:R-:W-:Y:S01]  /*1bd0*/  ULEA UR49, UR6, UR7, 0x3 ;  /* 0x0000000706317291 */ /* 0x000fe2000f8e18ff */
[----:B--2---:R-:W-:Y:S01]  /*1be0*/  @!P5 MOV R3, 0x18000 ;  /* 0x000180000003d802 */ /* 0x004fe20000000f00 */
[----:B-1----:R-:W-:Y:S10]  /*1bf0*/  @P1 BRA `(.L_x_29) ;  /* 0x00000000000c1947 */ /* 0x002ff40003800000 */
[----:B------:R-:W-:-:S04]  /*1c00*/  SHF.L.U32 R5, R15, 0x1f, RZ ;  /* 0x0000001f0f057819 */ /* 0x000fc800000006ff */
[----:B------:R-:W1:Y:S02]  /*1c10*/  SYNCS.PHASECHK.TRANS64.TRYWAIT P0, [UR49+0x10], R5 ;  /* 0x00001005ff0075a7 */ /* 0x000e640008001131 */
[----:B-1----:R-:W-:Y:S05]  /*1c20*/  @!P0 BRA `(.L_x_30) ;  /* 0x0000006c00388947 */ /* 0x002fea0003800000 */
.L_x_29:
[----:B------:R2:W-:Y:S01]  /*1c30*/  @!P5 SYNCS.ARRIVE.TRANS64 RZ, [UR49], R3 ;  /* 0x00000003ffffd9a7 */ /* 0x0005e20008000031 */
[----:B------:R-:W-:Y:S04]  /*1c40*/  BSSY.RECONVERGENT B0, `(.L_x_31) ;  /* 0x0000003000007945 */ /* 0x000fe80003800200 */
[----:B------:R-:W-:Y:S05]  /*1c50*/  @P4 BRA `(.L_x_32) ;  /* 0x0000000000044947 */ /* 0x000fea0003800000 */
[----:B------:R-:W-:Y:S05]  /*1c60*/  BPT.TRAP 0x1 ;  /* 0x000000040000795c */ /* 0x000fea0000300000 */
.L_x_32:
[----:B------:R-:W-:Y:S05]  /*1c70*/  BSYNC.RECONVERGENT B0 ;  /* 0x0000000000007941 */ /* 0x000fea0003800200 */
.L_x_31:
        /* <DEDUP_REMOVED lines=51> */
.L_x_34:
[----:B-1----:R-:W-:Y:S05]  /*1fb0*/  BSYNC.RECONVERGENT B0 ;  /* 0x0000000000007941 */ /* 0x002fea0003800200 */
.L_x_33:
[----:B------:R-:W-:Y:S01]  /*1fc0*/  UIADD3 UR13, UPT, UPT, UR13, 0x1, URZ ;  /* 0x000000010d0d7890 */ /* 0x000fe2000fffe0ff */
[----:B------:R-:W-:-:S03]  /*1fd0*/  UMOV UR6, UR21 ;  /* 0x0000001500067c82 */ /* 0x000fc60008000000 */
[----:B------:R-:W-:-:S09]  /*1fe0*/  UISETP.NE.AND UP0, UPT, UR13, UR30, UPT ;  /* 0x0000001e0d00728c */ /* 0x000fd2000bf05270 */
[----:B------:R-:W-:Y:S05]  /*1ff0*/  BRA.U UP0, `(.L_x_35) ;  /* 0xfffffff900f47547 */ /* 0x000fea000b83ffff */
.L_x_28:
[----:B-1----:R-:W-:Y:S01]  /*2000*/  LEA R2, R14, UR7, 0x3 ;  /* 0x000000070e027c11 */ /* 0x002fe2000f8e18ff */
[----:B------:R-:W-:Y:S01]  /*2010*/  NOP ;  /* 0x0000000000007918 */ /* 0x000fe20000000000 */
[----:B--2---:R-:W-:Y:S02]  /*2020*/  SHF.L.U32 R3, R12, 0x1f, RZ ;  /* 0x0000001f0c037819 */ /* 0x004fe400000006ff */
[----:B------:R-:W-:Y:S02]  /*2030*/  LEA R4, R14, UR7, 0x4 ;  /* 0x000000070e047c11 */ /* 0x000fe4000f8e20ff */
[----:B------:R-:W1:Y:S02]  /*2040*/  SYNCS.PHASECHK.TRANS64.TRYWAIT P0, [R2+URZ+0x70], R3 ;  /* 0x00007003020075a7 */ /* 0x000e6400080011ff */
[----:B-1----:R-:W-:Y:S05]  /*2050*/  @!P0 BRA `(.L_x_36) ;  /* 0x0000006800448947 */ /* 0x002fea0003800000 */
.L_x_136:
[----:B------:R-:W2:Y:S01]  /*2060*/  LDS.128 R4, [R4+0x100] ;  /* 0x0001000004047984 */ /* 0x000ea20000000c00 */
[----:B---3--:R-:W-:Y:S01]  /*2070*/  ISETP.GE.AND P0, PT, R26, 0x1, PT ;  /* 0x000000011a00780c */ /* 0x008fe20003f06270 */
[----:B-1----:R-:W-:Y:S01]  /*2080*/  VIADD R2, R2, 0x80 ;  /* 0x0000008002027836 */ /* 0x002fe20000000000 */
[----:B------:R-:W-:Y:S01]  /*2090*/  @!PT LDS RZ, [RZ] ;  /* 0x00000000fffff984 */ /* 0x000fe20000000800 */
[----:B------:R-:W-:Y:S01]  /*20a0*/  @!PT LDS RZ, [RZ] ;  /* 0x00000000fffff984 */ /* 0x000fe20000000800 */
[----:B------:R-:W-:Y:S01]  /*20b0*/  @!PT LDS RZ, [RZ] ;  /* 0x00000000fffff984 */ /* 0x000fe20000000800 */
[----:B------:R-:W-:Y:S01]  /*20c0*/  @!PT LDS RZ, [RZ] ;  /* 0x00000000fffff984 */ /* 0x000fe20000000800 */
[----:B------:R1:W-:Y:S06]  /*20d0*/  MEMBAR.ALL.CTA ;  /* 0x0000000000007992 */ /* 0x0003ec0000008000 */
[----:B-1----:R-:W1:Y:S01]  /*20e0*/  FENCE.VIEW.ASYNC.S ;  /* 0x00000000000073c6 */ /* 0x002e620000000000 */
[----:B------:R-:W-:-:S04]  /*20f0*/  PRMT R2, RZ, 0x654, R2 ;  /* 0x00000654ff027816 */ /* 0x000fc80000000002 */
[----:B-1----:R1:W-:Y:S01]  /*2100*/  SYNCS.ARRIVE.TRANS64.RED.A1T0 RZ, [R2+URZ], RZ ;  /* 0x000000ff02ff79a7 */ /* 0x0023e200081004ff */
[----:B--2---:R-:W-:-:S13]  /*2110*/  LOP3.LUT P2, RZ, R6, 0x1, RZ, 0xc0, !PT ;  /* 0x0000000106ff7812 */ /* 0x004fda000784c0ff */
[----:B------:R-:W-:Y:S01]  /*2120*/  @P2 SHF.R.U32.HI R3, RZ, 0x10, R5 ;  /* 0x00000010ff032819 */ /* 0x000fe20000011605 */
[----:B------:R-:W-:Y:S01]  /*2130*/  VOTEU.ANY UP0, P2 ;  /* 0x0000000000ff7886 */ /* 0x000fe20001000100 */
[----:B------:R-:W-:Y:S02]  /*2140*/  @P2 MOV R13, R4 ;  /* 0x00000004000d2202 */ /* 0x000fe40000000f00 */
[----:B------:R-:W-:Y:S02]  /*2150*/  @P2 R2UR.BROADCAST UR4, R3 ;  /* 0x00000000030422ca */ /* 0x000fe400008e0000 */
[----:B------:R-:W-:-:S11]  /*2160*/  @P2 LOP3.LUT R11, R5, 0xffff, RZ, 0xc0, !PT ;  /* 0x0000ffff050b2812 */ /* 0x000fd600078ec0ff */
[----:B------:R-:W-:Y:S01]  /*2170*/  @UP0 UMOV UR52, UR4 ;  /* 0x0000000400340c82 */ /* 0x000fe20008000000 */
[----:B-1----:R-:W-:Y:S05]  /*2180*/  @!P0 BRA `(.L_x_37) ;  /* 0x0000000000b88947 */ /* 0x002fea0003800000 */
[----:B------:R-:W4:Y:S01]  /*2190*/  LDC.64 R4, c[0x0][0xb18] ;  /* 0x0002c600ff047b82 */ /* 0x000f220000000a00 */
[----:B------:R-:W-:-:S07]  /*21a0*/  ISETP.NE.AND P3, PT, R26, 0x1, PT ;  /* 0x000000011a00780c */ /* 0x000fce0003f65270 */
[----:B------:R-:W1:Y:S08]  /*21b0*/  LDC.64 R6, c[0x0][0xb10] ;  /* 0x0002c400ff067b82 */ /* 0x000e700000000a00 */
[----:B------:R-:W2:Y:S08]  /*21c0*/  LDC R16, c[0x0][0xb20] ;  /* 0x0002c800ff107b82 */ /* 0x000eb00000000800 */
[----:B------:R-:W3:Y:S01]  /*21d0*/  LDC R18, c[0x0][0xb0c] ;  /* 0x0002c300ff127b82 */ /* 0x000ee20000000800 */
[----:B----4-:R-:W-:Y:S01]  /*21e0*/  IMAD.HI.U32 R17, R0, R5, RZ ;  /* 0x0000000500117227 */ /* 0x010fe200078e00ff */
[----:B------:R-:W-:-:S03]  /*21f0*/  ISETP.NE.AND P0, PT, R4, 0x1, PT ;  /* 0x000000010400780c */ /* 0x000fc60003f05270 */
[----:B------:R-:W-:-:S03]  /*2200*/  IMAD.HI.U32 R5, R11, R5, RZ ;  /* 0x000000050b057227 */ /* 0x000fc600078e00ff */
[----:B------:R-:W4:Y:S01]  /*2210*/  LDC.64 R2, c[0x0][0xb28] ;  /* 0x0002ca00ff027b82 */ /* 0x000f220000000a00 */
[----:B-1----:R-:W-:-:S04]  /*2220*/  IMAD.HI.U32 R20, R9, R6, RZ ;  /* 0x0000000609147227 */ /* 0x002fc800078e00ff */
[----:B------:R-:W-:Y:S01]  /*2230*/  IMAD.HI.U32 R22, R13, R6, RZ ;  /* 0x000000060d167227 */ /* 0x000fe200078e00ff */
[----:B------:R-:W-:Y:S02]  /*2240*/  SHF.R.U32.HI R20, RZ, R7, R20 ;  /* 0x00000007ff147219 */ /* 0x000fe40000011614 */
[-C--:B--2---:R-:W-:Y:S02]  /*2250*/  SHF.R.U32.HI R17, RZ, R16.reuse, R17 ;  /* 0x00000010ff117219 */ /* 0x084fe40000011611 */
[----:B------:R-:W-:Y:S02]  /*2260*/  SHF.R.U32.HI R16, RZ, R16, R5 ;  /* 0x00000010ff107219 */ /* 0x000fe40000011605 */
[----:B------:R-:W-:Y:S02]  /*2270*/  SEL R17, R0, R17, !P0 ;  /* 0x0000001100117207 */ /* 0x000fe40004000000 */
[----:B------:R-:W-:Y:S02]  /*2280*/  SHF.R.U32.HI R22, RZ, R7, R22 ;  /* 0x00000007ff167219 */ /* 0x000fe40000011616 */
[----:B---3--:R-:W-:-:S02]  /*2290*/  ISETP.NE.AND P1, PT, R18, 0x1, PT ;  /* 0x000000011200780c */ /* 0x008fc40003f25270 */
[----:B------:R-:W-:Y:S02]  /*22a0*/  SEL R5, R11, R16, !P0 ;  /* 0x000000100b057207 */ /* 0x000fe40004000000 */
[----:B------:R-:W-:Y:S02]  /*22b0*/  SEL R19, R9, R20, !P1 ;  /* 0x0000001409137207 */ /* 0x000fe40004800000 */
[----:B------:R-:W-:Y:S01]  /*22c0*/  SEL R7, R13, R22, !P1 ;  /* 0x000000160d077207 */ /* 0x000fe20004800000 */
[----:B----4-:R-:W-:-:S04]  /*22d0*/  IMAD.HI.U32 R20, R17, R2, RZ ;  /* 0x0000000211147227 */ /* 0x010fc800078e00ff */
[----:B------:R-:W-:Y:S01]  /*22e0*/  IMAD.HI.U32 R6, R19, R2, RZ ;  /* 0x0000000213067227 */ /* 0x000fe200078e00ff */
[----:B------:R-:W-:-:S04]  /*22f0*/  @P3 SHF.R.U32.HI R17, RZ, R3, R20 ;  /* 0x00000003ff113219 */ /* 0x000fc80000011614 */
        /* <DEDUP_REMOVED lines=8> */
[----:B------:R-:W-:-:S04]  /*2380*/  @!P0 IMAD.HI.U32 R16, R7, R2, RZ ;  /* 0x0000000207108227 */ /* 0x000fc800078e00ff */
[----:B------:R-:W-:Y:S01]  /*2390*/  IMAD.MOV R2, RZ, RZ, -R6 ;  /* 0x000000ffff027224 */ /* 0x000fe200078e0a06 */
[----:B------:R-:W-:-:S03]  /*23a0*/  @!P0 SHF.R.U32.HI R16, RZ, R3, R16 ;  /* 0x00000003ff108219 */ /* 0x000fc60000011610 */
[----:B------:R-:W-:Y:S01]  /*23b0*/  IMAD R2, R26, R2, R5 ;  /* 0x000000021a027224 */ /* 0x000fe200078e0205 */
[----:B------:R-:W-:Y:S02]  /*23c0*/  @!P0 SEL R3, R7, R16, !P3 ;  /* 0x0000001007038207 */ /* 0x000fe40005800000 */
[----:B------:R-:W-:-:S03]  /*23d0*/  IADD3 R16, PT, PT, -R5, RZ, RZ ;  /* 0x000000ff05107210 */ /* 0x000fc60007ffe1ff */
[--C-:B------:R-:W-:Y:S02]  /*23e0*/  @!P0 IMAD.IADD R6, R6, 0x1, -R3.reuse ;  /* 0x0000000106068824 */ /* 0x100fe400078e0a03 */
[----:B------:R-:W-:Y:S01]  /*23f0*/  @!P0 IMAD R3, R2, R19, R3 ;  /* 0x0000001302038224 */ /* 0x000fe200078e0203 */
[----:B------:R-:W-:Y:S01]  /*2400*/  IADD3 R2, PT, PT, -R7, RZ, RZ ;  /* 0x000000ff07027210 */ /* 0x000fe20007ffe1ff */
[----:B------:R-:W-:Y:S02]  /*2410*/  @!P0 IMAD R5, R26, R6, R7 ;  /* 0x000000061a058224 */ /* 0x000fe400078e0207 */
[----:B------:R-:W-:Y:S02]  /*2420*/  IMAD R11, R4, R16, R11 ;  /* 0x00000010040b7224 */ /* 0x000fe400078e020b */
[----:B------:R-:W-:Y:S02]  /*2430*/  @!P0 IMAD.MOV.U32 R7, RZ, RZ, R3 ;  /* 0x000000ffff078224 */ /* 0x000fe400078e0003 */
[----:B------:R-:W-:-:S02]  /*2440*/  IMAD R2, R18, R2, R13 ;  /* 0x0000000212027224 */ /* 0x000fc400078e020d */
[----:B------:R-:W-:Y:S02]  /*2450*/  IMAD R11, R5, R4, R11 ;  /* 0x00000004050b7224 */ /* 0x000fe400078e020b */
[----:B------:R-:W-:Y:S02]  /*2460*/  IMAD R13, R7, R18, R2 ;  /* 0x00000012070d7224 */ /* 0x000fe400078e0202 */
.L_x_37:
[----:B------:R-:W1:Y:S02]  /*2470*/  LDCU UR4, c[0x0][0xb30] ;  /* 0x00016600ff0477ac */ /* 0x000e640008000800 */
[----:B-1----:R-:W-:-:S09]  /*2480*/  UISETP.NE.AND UP0, UPT, UR4, 0x1, UPT ;  /* 0x000000010400788c */ /* 0x002fd2000bf05270 */
[----:B------:R-:W-:Y:S05]  /*2490*/  BRA.U UP0, `(.L_x_38) ;  /* 0x0000000100407547 */ /* 0x000fea000b800000 */
[----:B------:R-:W1:Y:S08]  /*24a0*/  LDC.64 R4, c[0x0][0xb10] ;  /* 0x0002c400ff047b82 */ /* 0x000e700000000a00 */
[----:B------:R-:W2:Y:S08]  /*24b0*/  LDC.64 R2, c[0x0][0xb18] ;  /* 0x0002c600ff027b82 */ /* 0x000eb00000000a00 */
[----:B------:R-:W3:Y:S08]  /*24c0*/  LDC R6, c[0x0][0xb20] ;  /* 0x0002c800ff067b82 */ /* 0x000ef00000000800 */
[----:B------:R-:W4:Y:S01]  /*24d0*/  LDC R16, c[0x0][0xb0c] ;  /* 0x0002c300ff107b82 */ /* 0x000f220000000800 */
[----:B-1----:R-:W-:-:S05]  /*24e0*/  IMAD.HI.U32 R4, R13, R4, RZ ;  /* 0x000000040d047227 */ /* 0x002fca00078e00ff */
[----:B------:R-:W-:Y:S01]  /*24f0*/  SHF.R.U32.HI R4, RZ, R5, R4 ;  /* 0x00000005ff047219 */ /* 0x000fe20000011604 */
[----:B--2---:R-:W-:Y:S01]  /*2500*/  IMAD.HI.U32 R3, R11, R3, RZ ;  /* 0x000000030b037227 */ /* 0x004fe200078e00ff */
[----:B------:R-:W-:-:S04]  /*2510*/  ISETP.NE.AND P0, PT, R2, 0x1, PT ;  /* 0x000000010200780c */ /* 0x000fc80003f05270 */
[----:B---3--:R-:W-:-:S04]  /*2520*/  SHF.R.U32.HI R6, RZ, R6, R3 ;  /* 0x00000006ff067219 */ /* 0x008fc80000011603 */
[----:B------:R-:W-:Y:S02]  /*2530*/  SEL R3, R11, R6, !P0 ;  /* 0x000000060b037207 */ /* 0x000fe40004000000 */
[----:B----4-:R-:W-:-:S04]  /*2540*/  ISETP.NE.AND P1, PT, R16, 0x1, PT ;  /* 0x000000011000780c */ /* 0x010fc80003f25270 */
[----:B------:R-:W-:-:S05]  /*2550*/  SEL R4, R13, R4, !P1 ;  /* 0x000000040d047207 */ /* 0x000fca0004800000 */
[----:B------:R-:W-:Y:S02]  /*2560*/  IMAD.IADD R5, R3, 0x1, -R4 ;  /* 0x0000000103057824 */ /* 0x000fe400078e0a04 */
[----:B------:R-:W-:Y:S02]  /*2570*/  IMAD.IADD R3, R4, 0x1, -R3 ;  /* 0x0000000104037824 */ /* 0x000fe400078e0a03 */
[----:B------:R-:W-:Y:S02]  /*2580*/  IMAD R13, R5, R16, R13 ;  /* 0x00000010050d7224 */ /* 0x000fe400078e020d */
[----:B------:R-:W-:-:S07]  /*2590*/  IMAD R11, R3, R2, R11 ;  /* 0x00000002030b7224 */ /* 0x000fce00078e020b */
.L_x_38:
[----:B------:R-:W-:Y:S01]  /*25a0*/  VIADD R14, R14, 0x1 ;  /* 0x000000010e0e7836 */ /* 0x000fe20000000000 */
[----:B------:R-:W-:Y:S01]  /*25b0*/  PLOP3.LUT P1, PT, PT, PT, PT, 0x80, 0x8 ;  /* 0x000000000008781c */ /* 0x000fe20003f2f070 */
[----:B------:R-:W-:Y:S02]  /*25c0*/  IMAD.IADD R21, R13, 0x1, R68 ;  /* 0x000000010d157824 */ /* 0x000fe400078e0244 */
[----:B------:R-:W-:Y:S01]  /*25d0*/  IMAD.IADD R20, R11, 0x1, R66 ;  /* 0x000000010b147824 */ /* 0x000fe200078e0242 */
[----:B------:R-:W-:-:S04]  /*25e0*/  ISETP.NE.AND P0, PT, R14, 0x2, PT ;  /* 0x000000020e00780c */ /* 0x000fc80003f05270 */
[----:B------:R-:W-:Y:S02]  /*25f0*/  SEL R3, RZ, 0x1, P0 ;  /* 0x00000001ff037807 */ /* 0x000fe40000000000 */
[----:B------:R-:W-:Y:S02]  /*2600*/  SEL R14, R14, RZ, P0 ;  /* 0x000000ff0e0e7207 */ /* 0x000fe40000000000 */
[----:B------:R-:W-:Y:S01]  /*2610*/  LOP3.LUT R12, R12, R3, RZ, 0x3c, !PT ;  /* 0x000000030c0c7212 */ /* 0x000fe200078e3cff */
[----:B------:R-:W-:Y:S06]  /*2620*/  @P2 BRA `(.L_x_39) ;  /* 0xffffffec00b82947 */ /* 0x000fec000383ffff */
[----:B------:R-:W-:Y:S01]  /*2630*/  UIADD3 UR7, UPT, UPT, UR7, 0x10, URZ ;  /* 0x0000001007077890 */ /* 0x000fe2000fffe0ff */
[----:B------:R-:W-:-:S03]  /*2640*/  SHF.L.U32 R3, R15, 0x1f, RZ ;  /* 0x0000001f0f037819 */ /* 0x000fc600000006ff */
[----:B------:R-:W-:-:S09]  /*2650*/  ULEA UR4, UR21, UR7, 0x3 ;  /* 0x0000000715047291 */ /* 0x000fd2000f8e18ff */
[----:B------:R-:W1:Y:S02]  /*2660*/  SYNCS.PHASECHK.TRANS64.TRYWAIT P0, [UR4], R3 ;  /* 0x00000003ff0075a7 */ /* 0x000e640008001104 */
[----:B-1----:R-:W-:Y:S05]  /*2670*/  @!P0 BRA `(.L_x_40) ;  /* 0x0000006000d08947 */ /* 0x002fea0003800000 */
.L_x_138:
[----:B------:R-:W-:-:S04]  /*2680*/  UIADD3 UR4, UPT, UPT, UR21, 0x1, URZ ;  /* 0x0000000115047890 */ /* 0x000fc8000fffe0ff */
[----:B------:R-:W-:-:S04]  /*2690*/  UISETP.NE.AND UP0, UPT, UR4, 0x2, UPT ;  /* 0x000000020400788c */ /* 0x000fc8000bf05270 */
[----:B------:R-:W-:Y:S02]  /*26a0*/  USEL UR5, URZ, 0x1, UP0 ;  /* 0x00000001ff057887 */ /* 0x000fe40008000000 */
[----:B------:R-:W-:-:S04]  /*26b0*/  USEL UR4, UR4, URZ, UP0 ;  /* 0x000000ff04047287 */ /* 0x000fc80008000000 */
[----:B------:R-:W-:Y:S01]  /*26c0*/  ULEA UR4, UR4, UR7, 0x3 ;  /* 0x0000000704047291 */ /* 0x000fe2000f8e18ff */
[----:B-1----:R-:W-:-:S04]  /*26d0*/  LOP3.LUT R3, R15, UR5, RZ, 0x3c, !PT ;  /* 0x000000050f037c12 */ /* 0x002fc8000f8e3cff */
[----:B------:R-:W-:Y:S01]  /*26e0*/  SHF.L.U32 R3, R3, 0x1f, RZ ;  /* 0x0000001f03037819 */ /* 0x000fe200000006ff */
[----:B----4-:R-:W-:-:S07]  /*26f0*/  IMAD.U32 R0, RZ, RZ, UR4 ;  /* 0x00000004ff007e24 */ /* 0x010fce000f8e00ff */
.L_x_41:
[----:B-1----:R1:W2:Y:S02]  /*2700*/  SYNCS.PHASECHK.TRANS64.TRYWAIT P0, [R0+URZ], R3 ;  /* 0x00000003000075a7 */ /* 0x0022a400080011ff */
[----:B--2---:R-:W-:Y:S05]  /*2710*/  @!P0 NANOSLEEP.SYNCS 0x989680 ;  /* 0x009896800000895d */ /* 0x004fea0003900000 */
[----:B------:R-:W2:Y:S02]  /*2720*/  @!P0 SYNCS.PHASECHK.TRANS64 P0, [R0+URZ], R3 ;  /* 0x00000003000085a7 */ /* 0x000ea400080010ff */
[----:B--2---:R-:W-:Y:S05]  /*2730*/  @P0 EXIT ;  /* 0x000000000000094d */ /* 0x004fea0003800000 */
[----:B------:R-:W-:Y:S05]  /*2740*/  BRA `(.L_x_41) ;  /* 0xfffffffc00ec7947 */ /* 0x000fea000383ffff */
.L_x_17:
[----:B------:R-:W-:-:S04]  /*2750*/  UISETP.NE.AND UP1, UPT, UR45, URZ, UPT ;  /* 0x000000ff2d00728c */ /* 0x000fc8000bf25270 */
[----:B------:R-:W-:-:S09]  /*2760*/  UISETP.NE.OR UP1, UPT, UR10, 0x1, UP1 ;  /* 0x000000010a00788c */ /* 0x000fd20008f25670 */
[----:B------:R-:W-:Y:S05]  /*2770*/  BRA.U UP1, `(.L_x_42) ;  /* 0x0000000501487547 */ /* 0x000fea000b800000 */
[----:B------:R-:W-:Y:S01]  /*2780*/  ISETP.NE.AND P2, PT, R2, RZ, PT ;  /* 0x000000ff0200720c */ /* 0x000fe20003f45270 */
[----:B------:R-:W-:Y:S01]  /*2790*/  IMAD.MOV.U32 R12, RZ, RZ, 0x1 ;  /* 0x00000001ff0c7424 */ /* 0x000fe200078e00ff */
[----:B------:R-:W-:Y:S02]  /*27a0*/  CS2R R10, SRZ ;  /* 0x00000000000a7805 */ /* 0x000fe4000001ff00 */
[----:B------:R-:W-:Y:S01]  /*27b0*/  CS2R R8, SRZ ;  /* 0x0000000000087805 */ /* 0x000fe2000001ff00 */
[----:B------:R-:W-:Y:S01]  /*27c0*/  UMOV UR6, 0x400 ;  /* 0x0000040000067882 */ /* 0x000fe20000000000 */
[----:B------:R-:W-:Y:S01]  /*27d0*/  UMOV UR5, URZ ;  /* 0x000000ff00057c82 */ /* 0x000fe20008000000 */
[----:B------:R-:W-:-:S12]  /*27e0*/  ULEA UR6, UR45, UR6, 0x18 ;  /* 0x000000062d067291 */ /* 0x000fd8000f8ec0ff */
.L_x_46:
[----:B------:R-:W-:Y:S02]  /*27f0*/  LEA R0, R8, UR6, 0x3 ;  /* 0x0000000608007c11 */ /* 0x000fe4000f8e18ff */
[----:B------:R-:W-:-:S03]  /*2800*/  SHF.L.U32 R5, R9, 0x1f, RZ ;  /* 0x0000001f09057819 */ /* 0x000fc600000006ff */
[----:B------:R-:W-:Y:S01]  /*2810*/  VIADD R4, R0, 0xe0 ;  /* 0x000000e000047836 */ /* 0x000fe20000000000 */
[----:B------:R-:W1:Y:S02]  /*2820*/  SYNCS.PHASECHK.TRANS64.TRYWAIT P0, [R0+URZ+0xd0], R5 ;  /* 0x0000d005000075a7 */ /* 0x000e6400080011ff */
[----:B-1----:R-:W-:Y:S05]  /*2830*/  @!P0 BRA `(.L_x_43) ;  /* 0x0000006000788947 */ /* 0x002fea0003800000 */
.L_x_139:
[----:B------:R-:W-:Y:S01]  /*2840*/  ULEA UR4, UR5, UR6, 0x3 ;  /* 0x0000000605047291 */ /* 0x000fe2000f8e18ff */
[----:B------:R-:W-:Y:S02]  /*2850*/  PRMT R4, RZ, 0x654, R4 ;  /* 0x00000654ff047816 */ /* 0x000fe40000000004 */
[----:B-1----:R-:W-:Y:S01]  /*2860*/  SHF.L.U32 R5, R12, 0x1f, RZ ;  /* 0x0000001f0c057819 */ /* 0x002fe200000006ff */
[----:B------:R-:W-:Y:S01]  /*2870*/  UIADD3 UR7, UPT, UPT, UR4, 0x70, URZ ;  /* 0x0000007004077890 */ /* 0x000fe2000fffe0ff */
[----:B------:R1:W-:Y:S05]  /*2880*/  SYNCS.ARRIVE.TRANS64.RED.A1T0 RZ, [R4+URZ], RZ ;  /* 0x000000ff04ff79a7 */ /* 0x0003ea00081004ff */
[----:B------:R-:W-:Y:S01]  /*2890*/  IMAD.U32 R7, RZ, RZ, UR7 ;  /* 0x00000007ff077e24 */ /* 0x000fe2000f8e00ff */
[----:B------:R-:W2:Y:S04]  /*28a0*/  SYNCS.PHASECHK.TRANS64.TRYWAIT P0, [UR4+0x80], R5 ;  /* 0x00008005ff0075a7 */ /* 0x000ea80008001104 */
[----:B------:R-:W-:Y:S01]  /*28b0*/  PRMT R6, R2, 0x654, R7 ;  /* 0x0000065402067816 */ /* 0x000fe20000000007 */
[----:B-1----:R-:W-:Y:S01]  /*28c0*/  @!P2 IMAD.MOV.U32 R4, RZ, RZ, 0x10 ;  /* 0x00000010ff04a424 */ /* 0x002fe200078e00ff */
[----:B--2---:R-:W-:Y:S06]  /*28d0*/  @!P0 BRA `(.L_x_44) ;  /* 0x0000006000648947 */ /* 0x004fec0003800000 */
.L_x_141:
[----:B------:R-:W-:Y:S01]  /*28e0*/  ULEA UR8, UR5, UR6, 0x4 ;  /* 0x0000000605087291 */ /* 0x000fe2000f8e20ff */
[----:B------:R-:W-:Y:S01]  /*28f0*/  SEL R3, R6, R3, !P2 ;  /* 0x0000000306037207 */ /* 0x000fe20005000000 */
[----:B------:R-:W-:Y:S01]  /*2900*/  UIADD3 UR9, UPT, UPT, UR4, 0x70, URZ ;  /* 0x0000007004097890 */ /* 0x000fe2000fffe0ff */
[----:B-1----:R-:W-:Y:S01]  /*2910*/  LEA R0, R11, UR6, 0x3 ;  /* 0x000000060b007c11 */ /* 0x002fe2000f8e18ff */
[----:B------:R-:W-:Y:S01]  /*2920*/  UIADD3 UR8, UPT, UPT, UR8, 0x100, URZ ;  /* 0x0000010008087890 */ /* 0x000fe2000fffe0ff */
[----:B------:R-:W-:Y:S01]  /*2930*/  SHF.L.U32 R5, R10, 0x1f, RZ ;  /* 0x0000001f0a057819 */ /* 0x000fe200000006ff */
[----:B------:R1:W-:Y:S01]  /*2940*/  @!P2 SYNCS.ARRIVE.TRANS64.RED RZ, [R3+URZ], R4 ;  /* 0x0000000403ffa9a7 */ /* 0x0003e200080004ff */
[----:B------:R-:W-:Y:S01]  /*2950*/  UIADD3 UR4, UPT, UPT, UR5, 0x1, URZ ;  /* 0x0000000105047890 */ /* 0x000fe2000fffe0ff */
[----:B------:R-:W-:-:S03]  /*2960*/  VIADD R8, R8, 0x1 ;  /* 0x0000000108087836 */ /* 0x000fc60000000000 */
[----:B------:R-:W-:Y:S02]  /*2970*/  UISETP.NE.AND UP0, UPT, UR4, 0x2, UPT ;  /* 0x000000020400788c */ /* 0x000fe4000bf05270 */
[----:B------:R-:W-:Y:S06]  /*2980*/  UGETNEXTWORKID.BROADCAST [UR8], [UR9] ;  /* 0x00000000080073ca */ /* 0x000fec0008000100 */
[----:B------:R-:W-:Y:S01]  /*2990*/  USEL UR7, URZ, 0x1, UP0 ;  /* 0x00000001ff077887 */ /* 0x000fe20008000000 */
[----:B------:R-:W-:Y:S01]  /*29a0*/  ISETP.NE.AND P0, PT, R8, 0x2, PT ;  /* 0x000000020800780c */ /* 0x000fe20003f05270 */
[----:B------:R-:W-:Y:S01]  /*29b0*/  USEL UR5, UR4, URZ, UP0 ;  /* 0x000000ff04057287 */ /* 0x000fe20008000000 */
[----:B------:R-:W2:Y:S03]  /*29c0*/  SYNCS.PHASECHK.TRANS64.TRYWAIT P1, [R0+URZ+0x70], R5 ;  /* 0x00007005000075a7 */ /* 0x000ea600080211ff */
[----:B------:R-:W-:Y:S01]  /*29d0*/  LOP3.LUT R12, R12, UR7, RZ, 0x3c, !PT ;  /* 0x000000070c0c7c12 */ /* 0x000fe2000f8e3cff */
[----:B-12---:R-:W-:Y:S07]  /*29e0*/  @!P1 BRA `(.L_x_45) ;  /* 0x0000006000389947 */ /* 0x006fee0003800000 */
.L_x_142:
[C---:B------:R-:W-:Y:S01]  /*29f0*/  LEA R4, R11.reuse, UR6, 0x4 ;  /* 0x000000060b047c11 */ /* 0x040fe2000f8e20ff */
[----:B-1----:R-:W-:Y:S01]  /*2a00*/  VIADD R0, R0, 0x80 ;  /* 0x0000008000007836 */ /* 0x002fe20000000000 */
[----:B------:R-:W-:Y:S01]  /*2a10*/  SEL R8, R8, RZ, P0 ;  /* 0x000000ff08087207 */ /* 0x000fe20000000000 */
[----:B------:R-:W-:-:S03]  /*2a20*/  VIADD R11, R11, 0x1 ;  /* 0x000000010b0b7836 */ /* 0x000fc60000000000 */
[----:B------:R-:W1:Y:S01]  /*2a30*/  LDS.128 R4, [R4+0x100] ;  /* 0x0001000004047984 */ /* 0x000e620000000c00 */
[----:B------:R-:W-:Y:S02]  /*2a40*/  PRMT R0, RZ, 0x654, R0 ;  /* 0x00000654ff007816 */ /* 0x000fe40000000000 */
[C---:B------:R-:W-:Y:S01]  /*2a50*/  ISETP.NE.AND P1, PT, R11.reuse, 0x2, PT ;  /* 0x000000020b00780c */ /* 0x040fe20003f25270 */
[----:B------:R-:W-:Y:S01]  /*2a60*/  @!PT LDS RZ, [RZ] ;  /* 0x00000000fffff984 */ /* 0x000fe20000000800 */
[----:B------:R-:W-:Y:S01]  /*2a70*/  @!PT LDS RZ, [RZ] ;  /* 0x00000000fffff984 */ /* 0x000fe20000000800 */
[----:B------:R-:W-:Y:S01]  /*2a80*/  @!PT LDS RZ, [RZ] ;  /* 0x00000000fffff984 */ /* 0x000fe20000000800 */
[----:B------:R-:W-:Y:S01]  /*2a90*/  @!PT LDS RZ, [RZ] ;  /* 0x00000000fffff984 */ /* 0x000fe20000000800 */
[----:B------:R2:W-:Y:S06]  /*2aa0*/  MEMBAR.ALL.CTA ;  /* 0x0000000000007992 */ /* 0x0005ec0000008000 */
[----:B--2---:R-:W2:Y:S01]  /*2ab0*/  FENCE.VIEW.ASYNC.S ;  /* 0x00000000000073c6 */ /* 0x004ea20000000000 */
[----:B------:R-:W-:Y:S01]  /*2ac0*/  SEL R11, R11, RZ, P1 ;  /* 0x000000ff0b0b7207 */ /* 0x000fe20000800000 */
[----:B--2---:R2:W-:Y:S01]  /*2ad0*/  SYNCS.ARRIVE.TRANS64.RED.A1T0 RZ, [R0+URZ], RZ ;  /* 0x000000ff00ff79a7 */ /* 0x0045e200081004ff */
[----:B-1----:R-:W-:-:S02]  /*2ae0*/  LOP3.LUT P3, RZ, R6, 0x1, RZ, 0xc0, !PT ;  /* 0x0000000106ff7812 */ /* 0x002fc4000786c0ff */
[----:B------:R-:W-:-:S04]  /*2af0*/  SEL R5, RZ, 0x1, P1 ;  /* 0x00000001ff057807 */ /* 0x000fc80000800000 */
[----:B------:R-:W-:Y:S02]  /*2b00*/  LOP3.LUT R10, R10, R5, RZ, 0x3c, !PT ;  /* 0x000000050a0a7212 */ /* 0x000fe400078e3cff */
[----:B--2---:R-:W-:-:S04]  /*2b10*/  SEL R0, RZ, 0x1, P0 ;  /* 0x00000001ff007807 */ /* 0x004fc80000000000 */
[----:B------:R-:W-:Y:S01]  /*2b20*/  LOP3.LUT R9, R9, R0, RZ, 0x3c, !PT ;  /* 0x0000000009097212 */ /* 0x000fe200078e3cff */
[----:B------:R-:W-:Y:S06]  /*2b30*/  @P3 BRA `(.L_x_46) ;  /* 0xfffffffc002c3947 */ /* 0x000fec000383ffff */
[----:B------:R-:W-:Y:S01]  /*2b40*/  ULEA UR4, UR5, UR6, 0x3 ;  /* 0x0000000605047291 */ /* 0x000fe2000f8e18ff */
[----:B------:R-:W-:-:S08]  /*2b50*/  SHF.L.U32 R3, R12, 0x1f, RZ ;  /* 0x0000001f0c037819 */ /* 0x000fd000000006ff */
[----:B------:R-:W1:Y:S02]  /*2b60*/  SYNCS.PHASECHK.TRANS64 P0, [UR4+0x80], R3 ;  /* 0x00008003ff0075a7 */ /* 0x000e640008001004 */
[----:B-1----:R-:W-:Y:S05]  /*2b70*/  @P0 BRA `(.L_x_47) ;  /* 0x0000000000080947 */ /* 0x002fea0003800000 */
[----:B------:R-:W1:Y:S02]  /*2b80*/  SYNCS.PHASECHK.TRANS64.TRYWAIT P0, [UR4+0x80], R3 ;  /* 0x00008003ff0075a7 */ /* 0x000e640008001104 */
[----:B-1----:R-:W-:Y:S05]  /*2b90*/  @!P0 BRA `(.L_x_48) ;  /* 0x0000005c00e08947 */ /* 0x002fea0003800000 */
.L_x_47:
[----:B------:R-:W-:-:S04]  /*2ba0*/  UIADD3 UR7, UPT, UPT, UR5, 0x1, URZ ;  /* 0x0000000105077890 */ /* 0x000fc8000fffe0ff */
[----:B------:R-:W-:-:S04]  /*2bb0*/  UISETP.NE.AND UP0, UPT, UR7, 0x2, UPT ;  /* 0x000000020700788c */ /* 0x000fc8000bf05270 */
[----:B------:R-:W-:Y:S02]  /*2bc0*/  USEL UR8, URZ, 0x1, UP0 ;  /* 0x00000001ff087887 */ /* 0x000fe40008000000 */
[----:B------:R-:W-:-:S04]  /*2bd0*/  USEL UR7, UR7, URZ, UP0 ;  /* 0x000000ff07077287 */ /* 0x000fc80008000000 */
[----:B------:R-:W-:Y:S01]  /*2be0*/  ULEA UR7, UR7, UR6, 0x3 ;  /* 0x0000000607077291 */ /* 0x000fe2000f8e18ff */
[----:B-1----:R-:W-:-:S04]  /*2bf0*/  LOP3.LUT R3, R12, UR8, RZ, 0x3c, !PT ;  /* 0x000000080c037c12 */ /* 0x002fc8000f8e3cff */
[----:B------:R-:W-:-:S04]  /*2c00*/  SHF.L.U32 R0, R3, 0x1f, RZ ;  /* 0x0000001f03007819 */ /* 0x000fc800000006ff */
[----:B------:R-:W1:Y:S02]  /*2c10*/  SYNCS.PHASECHK.TRANS64 P0, [UR7+0x80], R0 ;  /* 0x00008000ff0075a7 */ /* 0x000e640008001007 */
[----:B-1----:R-:W-:Y:S05]  /*2c20*/  @P0 EXIT ;  /* 0x000000000000094d */ /* 0x002fea0003800000 */
[----:B------:R-:W-:Y:S02]  /*2c30*/  SHF.L.U32 R3, R3, 0x1f, RZ ;  /* 0x0000001f03037819 */ /* 0x000fe400000006ff */
[----:B------:R-:W-:-:S07]  /*2c40*/  MOV R0, UR7 ;  /* 0x0000000700007c02 */ /* 0x000fce0008000f00 */
.L_x_49:
[----:B-1----:R1:W2:Y:S02]  /*2c50*/  SYNCS.PHASECHK.TRANS64.TRYWAIT P0, [R0+URZ+0x80], R3 ;  /* 0x00008003000075a7 */ /* 0x0022a400080011ff */
[----:B--2---:R-:W-:Y:S05]  /*2c60*/  @!P0 NANOSLEEP.SYNCS 0x989680 ;  /* 0x009896800000895d */ /* 0x004fea0003900000 */
[----:B------:R-:W2:Y:S02]  /*2c70*/  @!P0 SYNCS.PHASECHK.TRANS64 P0, [R0+URZ+0x80], R3 ;  /* 0x00008003000085a7 */ /* 0x000ea400080010ff */
[----:B--2---:R-:W-:Y:S05]  /*2c80*/  @P0 EXIT ;  /* 0x000000000000094d */ /* 0x004fea0003800000 */
[----:B------:R-:W-:Y:S05]  /*2c90*/  BRA `(.L_x_49) ;  /* 0xfffffffc00ec7947 */ /* 0x000fea000383ffff */
.L_x_42:
[----:B------:R-:W-:-:S09]  /*2ca0*/  UISETP.NE.AND UP1, UPT, UR10, URZ, UPT ;  /* 0x000000ff0a00728c */ /* 0x000fd2000bf25270 */
[----:B------:R-:W-:Y:S05]  /*2cb0*/  BRA.U UP1, `(.L_x_50) ;  /* 0x0000001501047547 */ /* 0x000fea000b800000 */
[----:B------:R-:W-:Y:S01]  /*2cc0*/  UMOV UR4, 0x40 ;  /* 0x0000004000047882 */ /* 0x000fe20000000000 */
[----:B------:R-:W-:Y:S01]  /*2cd0*/  NOP ;  /* 0x0000000000007918 */ /* 0x000fe20000000000 */
[----:B------:R-:W-:Y:S01]  /*2ce0*/  ULEA UR5, UR45, UR4, 0x18 ;  /* 0x000000042d057291 */ /* 0x000fe2000f8ec0ff */
[----:B------:R-:W-:Y:S02]  /*2cf0*/  UMOV UR6, 0x400 ;  /* 0x0000040000067882 */ /* 0x000fe40000000000 */
[----:B------:R-:W-:-:S06]  /*2d00*/  ULEA UR6, UR45, UR6, 0x18 ;  /* 0x000000062d067291 */ /* 0x000fcc000f8ec0ff */
[----:B------:R-:W1:Y:S02]  /*2d10*/  LDS.U8 R0, [UR5+0x1c] ;  /* 0x00001c05ff007984 */ /* 0x000e640008000000 */
[----:B-1----:R-:W-:-:S13]  /*2d20*/  ISETP.NE.AND P0, PT, R0, RZ, PT ;  /* 0x000000ff0000720c */ /* 0x002fda0003f05270 */
[----:B------:R-:W-:Y:S05]  /*2d30*/  @P0 BRA `(.L_x_51) ;  /* 0x0000000000580947 */ /* 0x000fea0003800000 */
[----:B------:R-:W-:-:S13]  /*2d40*/  ELECT P0, URZ, PT ;  /* 0x0000000000ff782f */ /* 0x000fda0003800000 */
[----:B------:R-:W-:Y:S05]  /*2d50*/  @!P0 BRA `(.L_x_52) ;  /* 0x0000000000608947 */ /* 0x000fea0003800000 */
[----:B------:R-:W-:Y:S01]  /*2d60*/  UMOV UR4, 0x10 ;  /* 0x0000001000047882 */ /* 0x000fe20000000000 */
[----:B------:R-:W-:Y:S01]  /*2d70*/  HFMA2 R0, -RZ, RZ, 0, 5.9604644775390625e-08 ;  /* 0x00000001ff007431 */ /* 0x000fe200000001ff */
[----:B------:R-:W-:-:S03]  /*2d80*/  MOV R2, 0xffff ;  /* 0x0000ffff00027802 */ /* 0x000fc60000000f00 */
[----:B------:R-:W-:Y:S04]  /*2d90*/  DEPBAR.LE SB1, 0x36 ;  /* 0x00009d800000791a */ /* 0x000fe80000000000 */
[----:B------:R-:W1:Y:S02]  /*2da0*/  UTCATOMSWS.FIND_AND_SET.ALIGN UP0, UR4, UR4 ;  /* 0x00000004000475e3 */ /* 0x000e640008000800 */
[----:B-1----:R-:W-:Y:S01]  /*2db0*/  MOV R3, UR4 ;  /* 0x0000000400037c02 */ /* 0x002fe20008000f00 */
[----:B------:R-:W-:Y:S06]  /*2dc0*/  BRA.U UP0, `(.L_x_53) ;  /* 0x0000000100187547 */ /* 0x000fec000b800000 */
.L_x_54:
[----:B------:R-:W-:Y:S05]  /*2dd0*/  NANOSLEEP 0x64 ;  /* 0x000000640000795d */ /* 0x000fea0003800000 */
[----:B------:R-:W-:-:S05]  /*2de0*/  UMOV UR4, 0x10 ;  /* 0x0000001000047882 */ /* 0x000fca0000000000 */
[----:B------:R-:W-:Y:S04]  /*2df0*/  DEPBAR.LE SB1, 0x36 ;  /* 0x00009d800000791a */ /* 0x000fe80000000000 */
[----:B------:R-:W1:Y:S02]  /*2e00*/  UTCATOMSWS.FIND_AND_SET.ALIGN UP0, UR4, UR4 ;  /* 0x00000004000475e3 */ /* 0x000e640008000800 */
[----:B-1----:R-:W-:Y:S01]  /*2e10*/  MOV R3, UR4 ;  /* 0x0000000400037c02 */ /* 0x002fe20008000f00 */
[----:B------:R-:W-:Y:S05]  /*2e20*/  BRA.U !UP0, `(.L_x_54) ;  /* 0xfffffffd08e87547 */ /* 0x000fea000b83ffff */
.L_x_53:
[-C--:B------:R-:W-:Y:S02]  /*2e30*/  SHF.L.U32 R2, R2, R3.reuse, RZ ;  /* 0x0000000302027219 */ /* 0x080fe400000006ff */
[----:B------:R-:W-:Y:S01]  /*2e40*/  SHF.L.U32 R0, R0, R3, RZ ;  /* 0x0000000300007219 */ /* 0x000fe200000006ff */
[----:B------:R-:W-:Y:S02]  /*2e50*/  IMAD.SHL.U32 R3, R3, 0x20, RZ ;  /* 0x0000002003037824 */ /* 0x000fe400078e00ff */
[----:B------:R1:W-:Y:S04]  /*2e60*/  ATOMS.OR RZ, [UR5+0x14], R2 ;  /* 0x00001402ffff798c */ /* 0x0003e8000b000005 */
[----:B------:R1:W-:Y:S04]  /*2e70*/  ATOMS.OR RZ, [UR5+0x18], R0 ;  /* 0x00001800ffff798c */ /* 0x0003e8000b000005 */
[----:B------:R1:W-:Y:S01]  /*2e80*/  STS [UR6+0x120], R3 ;  /* 0x00012003ff007988 */ /* 0x0003e20008000806 */
[----:B------:R-:W-:Y:S05]  /*2e90*/  BRA `(.L_x_52) ;  /* 0x0000000000107947 */ /* 0x000fea0003800000 */
.L_x_51:
[----:B------:R-:W-:Y:S02]  /*2ea0*/  MOV R0, 0xffffffff ;  /* 0xffffffff00007802 */ /* 0x000fe40000000f00 */
[----:B------:R-:W-:-:S03]  /*2eb0*/  MOV R2, 0x2ee0 ;  /* 0x00002ee000027802 */ /* 0x000fc60000000f00 */
[----:B------:R1:W-:Y:S04]  /*2ec0*/  STS [UR6+0x120], R0 ;  /* 0x00012000ff007988 */ /* 0x0003e80008000806 */
[----:B-1-3-5:R-:W-:Y:S05]  /*2ed0*/  CALL.REL.NOINC `($__internal_1_$__cuda_sm10x_tcgen05_guardrail_trap_phase_invalid_during_alloc) ;  /* 0x00000064002c7944 */ /* 0x02afea0003c00000 */
.L_x_52:
[----:B------:R-:W-:Y:S05]  /*2ee0*/  WARPSYNC.ALL ;  /* 0x0000000000007948 */ /* 0x000fea0003800000 */
[----:B------:R-:W2:Y:S01]  /*2ef0*/  S2UR UR4, SR_CgaCtaId ;  /* 0x00000000000479c3 */ /* 0x000ea20000008800 */
[----:B------:R-:W-:Y:S01]  /*2f00*/  UMOV UR70, 0x400 ;  /* 0x0000040000467882 */ /* 0x000fe20000000000 */
[----:B------:R-:W-:-:S06]  /*2f10*/  NOP ;  /* 0x0000000000007918 */ /* 0x000fcc0000000000 */
[----:B------:R-:W-:Y:S06]  /*2f20*/  BAR.ARV 0x6, 0xa0 ;  /* 0x0182800000007b1d */ /* 0x000fec0000002000 */
[----:B------:R-:W4:Y:S01]  /*2f30*/  LDCU UR5, c[0x0][0x38c] ;  /* 0x00007180ff0577ac */ /* 0x000f220008000800 */
[----:B------:R-:W-:Y:S01]  /*2f40*/  IMAD.MOV.U32 R11, RZ, RZ, 0x1 ;  /* 0x00000001ff0b7424 */ /* 0x000fe200078e00ff */
[----:B------:R-:W-:Y:S01]  /*2f50*/  CS2R R8, SRZ ;  /* 0x0000000000087805 */ /* 0x000fe2000001ff00 */
[----:B------:R-:W-:Y:S01]  /*2f60*/  IMAD.MOV.U32 R10, RZ, RZ, RZ ;  /* 0x000000ffff0a7224 */ /* 0x000fe200078e00ff */
[----:B------:R-:W3:Y:S01]  /*2f70*/  LDCU UR7, c[0x0][0x38c] ;  /* 0x00007180ff0777ac */ /* 0x000ee20008000800 */
[----:B------:R-:W-:Y:S01]  /*2f80*/  UMOV UR9, URZ ;  /* 0x000000ff00097c82 */ /* 0x000fe20008000000 */
[----:B------:R-:W-:Y:S01]  /*2f90*/  UMOV UR76, 0x0 ;  /* 0x00000000004c7882 */ /* 0x000fe20000000000 */
[----:B--2---:R-:W-:Y:S01]  /*2fa0*/  ULEA UR70, UR4, UR70, 0x18 ;  /* 0x0000004604467291 */ /* 0x004fe2000f8ec0ff */
[----:B------:R-:W-:-:S02]  /*2fb0*/  UMOV UR77, 0x8110910 ;  /* 0x08110910004d7882 */ /* 0x000fc40000000000 */
[----:B------:R-:W-:Y:S01]  /*2fc0*/  UMOV UR4, URZ ;  /* 0x000000ff00047c82 */ /* 0x000fe20008000000 */
[----:B------:R-:W-:Y:S01]  /*2fd0*/  UIADD3 UR6, UPT, UPT, UR70, 0x28400, URZ ;  /* 0x0002840046067890 */ /* 0x000fe2000fffe0ff */
[----:B------:R-:W-:Y:S01]  /*2fe0*/  IMAD.U32 R15, RZ, RZ, UR4 ;  /* 0x00000004ff0f7e24 */ /* 0x000fe2000f8e00ff */
[----:B------:R-:W-:Y:S01]  /*2ff0*/  UMOV UR74, 0x0 ;  /* 0x00000000004a7882 */ /* 0x000fe20000000000 */
[----:B------:R-:W-:Y:S01]  /*3000*/  UMOV UR75, 0x8110910 ;  /* 0x08110910004b7882 */ /* 0x000fe20000000000 */
[----:B----4-:R-:W-:Y:S01]  /*3010*/  UIADD3 UR5, UPT, UPT, UR5, 0x7f, URZ ;  /* 0x0000007f05057890 */ /* 0x010fe2000fffe0ff */
[----:B-1----:R-:W1:Y:S03]  /*3020*/  LDS R0, [UR70+0x120] ;  /* 0x00012046ff007984 */ /* 0x002e660008000800 */
[----:B------:R-:W-:Y:S02]  /*3030*/  USHF.R.S32.HI UR4, URZ, 0x1f, UR5 ;  /* 0x0000001fff047899 */ /* 0x000fe40008011405 */
[----:B---3--:R-:W-:-:S02]  /*3040*/  UISETP.GE.AND UP3, UPT, UR7, 0x1, UPT ;  /* 0x000000010700788c */ /* 0x008fc4000bf66270 */
[----:B------:R-:W-:Y:S02]  /*3050*/  ULEA.HI UR4, UR4, UR5, URZ, 0x7 ;  /* 0x0000000504047291 */ /* 0x000fe4000f8f38ff */
[----:B------:R-:W-:Y:S02]  /*3060*/  UIADD3 UR5, UPT, UPT, UR70, 0x8400, URZ ;  /* 0x0000840046057890 */ /* 0x000fe4000fffe0ff */
[----:B------:R-:W-:Y:S02]  /*3070*/  USHF.R.S32.HI UR8, URZ, 0x7, UR4 ;  /* 0x00000007ff087899 */ /* 0x000fe40008011404 */
[----:B------:R-:W-:Y:S02]  /*3080*/  USHF.R.U32.HI UR4, URZ, 0x4, UR6 ;  /* 0x00000004ff047899 */ /* 0x000fe40008011606 */
[----:B------:R-:W-:Y:S02]  /*3090*/  UISETP.LT.AND UP0, UPT, UR8, 0x1, UPT ;  /* 0x000000010800788c */ /* 0x000fe4000bf01270 */
[----:B------:R-:W-:Y:S01]  /*30a0*/  IMAD.U32 R12, RZ, RZ, UR8 ;  /* 0x00000008ff0c7e24 */ /* 0x000fe2000f8e00ff */
[----:B------:R-:W-:-:S02]  /*30b0*/  ULOP3.LUT UR4, UR4, 0x3fff, URZ, 0xc0, !UPT ;  /* 0x00003fff04047892 */ /* 0x000fc4000f8ec0ff */
[----:B------:R-:W-:Y:S02]  /*30c0*/  USEL UR6, UR8, 0x1, !UP0 ;  /* 0x0000000108067887 */ /* 0x000fe4000c000000 */
[----:B------:R-:W-:Y:S02]  /*30d0*/  ULOP3.LUT UR73, UR4, 0x4000000, URZ, 0xfc, !UPT ;  /* 0x0400000004497892 */ /* 0x000fe4000f8efcff */
[----:B------:R-:W-:Y:S02]  /*30e0*/  UIADD3 UR4, UPT, UPT, -UR6, URZ, URZ ;  /* 0x000000ff06047290 */ /* 0x000fe4000fffe1ff */
[----:B------:R-:W-:-:S04]  /*30f0*/  USHF.R.U32.HI UR5, URZ, 0x4, UR5 ;  /* 0x00000004ff057899 */ /* 0x000fc80008011605 */
[----:B------:R-:W-:Y:S01]  /*3100*/  ULOP3.LUT UR5, UR5, 0x3fff, URZ, 0xc0, !UPT ;  /* 0x00003fff05057892 */ /* 0x000fe2000f8ec0ff */
[----:B------:R-:W-:-:S03]  /*3110*/  MOV R14, UR4 ;  /* 0x00000004000e7c02 */ /* 0x000fc60008000f00 */
[----:B------:R-:W-:Y:S01]  /*3120*/  ULOP3.LUT UR72, UR5, 0x10000, URZ, 0xfc, !UPT ;  /* 0x0001000005487892 */ /* 0x000fe2000f8efcff */
[----:B-1----:R-:W-:-:S13]  /*3130*/  R2UR UR8, R0 ;  /* 0x00000000000872ca */ /* 0x002fda00000e0000 */
[----:B------:R-:W-:-:S07]  /*3140*/  MOV R16, UR8 ;  /* 0x0000000800107c02 */ /* 0x000fce0008000f00 */
.L_x_61:
[----:B------:R-:W-:Y:S02]  /*3150*/  LEA R0, R10, UR70, 0x3 ;  /* 0x000000460a007c11 */ /* 0x000fe4000f8e18ff */
[----:B------:R-:W-:Y:S02]  /*3160*/  SHF.L.U32 R5, R9, 0x1f, RZ ;  /* 0x0000001f09057819 */ /* 0x000fe400000006ff */
[----:B------:R-:W-:Y:S01]  /*3170*/  PLOP3.LUT P0, PT, PT, PT, UP3, 0x80, 0x8 ;  /* 0x000000000008781c */ /* 0x000fe20003f0f038 */
[----:B------:R-:W-:Y:S01]  /*3180*/  VIADD R3, R0, 0x80 ;  /* 0x0000008000037836 */ /* 0x000fe20000000000 */
[----:B-1----:R-:W1:Y:S02]  /*3190*/  SYNCS.PHASECHK.TRANS64.TRYWAIT P1, [R0+URZ+0x70], R5 ;  /* 0x00007005000075a7 */ /* 0x002e6400080211ff */
[----:B-1----:R-:W-:Y:S09]  /*31a0*/  @!P1 BRA `(.L_x_55) ;  /* 0x0000005800749947 */ /* 0x002ff20003800000 */
.L_x_144:
[----:B------:R-:W-:Y:S01]  /*31b0*/  LEA R4, R10, UR70, 0x4 ;  /* 0x000000460a047c11 */ /* 0x000fe2000f8e20ff */
[----:B------:R-:W-:Y:S01]  /*31c0*/  @UP3 ULEA UR4, UR9, UR70, 0x3 ;  /* 0x0000004609043291 */ /* 0x000fe2000f8e18ff */
[----:B------:R-:W-:Y:S02]  /*31d0*/  R2UR UR5, R15 ;  /* 0x000000000f0572ca */ /* 0x000fe400000e0000 */
[----:B------:R-:W-:Y:S02]  /*31e0*/  PLOP3.LUT P2, PT, PT, PT, PT, 0x80, 0x8 ;  /* 0x000000000008781c */ /* 0x000fe40003f4f070 */
[----:B-1----:R-:W1:Y:S01]  /*31f0*/  LDS.128 R4, [R4+0x100] ;  /* 0x0001000004047984 */ /* 0x002e620000000c00 */
[----:B------:R-:W-:Y:S02]  /*3200*/  PRMT R3, RZ, 0x654, R3 ;  /* 0x00000654ff037816 */ /* 0x000fe40000000003 */
[----:B------:R-:W-:Y:S01]  /*3210*/  @P0 SHF.L.U32 R2, R8, 0x1f, RZ ;  /* 0x0000001f08020819 */ /* 0x000fe200000006ff */
[----:B------:R-:W-:Y:S01]  /*3220*/  @!PT LDS RZ, [RZ] ;  /* 0x00000000fffff984 */ /* 0x000fe20000000800 */
[----:B------:R-:W-:Y:S01]  /*3230*/  @!PT LDS RZ, [RZ] ;  /* 0x00000000fffff984 */ /* 0x000fe20000000800 */
[----:B------:R-:W-:Y:S01]  /*3240*/  @!PT LDS RZ, [RZ] ;  /* 0x00000000fffff984 */ /* 0x000fe20000000800 */
[----:B------:R-:W-:Y:S01]  /*3250*/  @!PT LDS RZ, [RZ] ;  /* 0x00000000fffff984 */ /* 0x000fe20000000800 */
[----:B------:R2:W-:Y:S06]  /*3260*/  MEMBAR.ALL.CTA ;  /* 0x0000000000007992 */ /* 0x0005ec0000008000 */
[----:B--2---:R-:W2:Y:S01]  /*3270*/  FENCE.VIEW.ASYNC.S ;  /* 0x00000000000073c6 */ /* 0x004ea20000000000 */
[----:B------:R-:W-:-:S02]  /*3280*/  SHF.L.U32 R0, R11, 0x1f, RZ ;  /* 0x0000001f0b007819 */ /* 0x000fc400000006ff */
[----:B------:R-:W-:Y:S01]  /*3290*/  R2UR UR6, R16 ;  /* 0x00000000100672ca */ /* 0x000fe200000e0000 */
[----:B------:R-:W-:-:S06]  /*32a0*/  ULEA UR7, UR5, UR70, 0x3 ;  /* 0x0000004605077291 */ /* 0x000fcc000f8e18ff */
[----:B------:R-:W-:-:S06]  /*32b0*/  IMAD.U32 R13, RZ, RZ, UR7 ;  /* 0x00000007ff0d7e24 */ /* 0x000fcc000f8e00ff */
[----:B------:R-:W-:Y:S01]  /*32c0*/  ULEA UR8, UR5, UR6, 0x6 ;  /* 0x0000000605087291 */ /* 0x000fe2000f8e30ff */
[----:B--2---:R2:W-:Y:S01]  /*32d0*/  SYNCS.ARRIVE.TRANS64.RED.A1T0 RZ, [R3+URZ], RZ ;  /* 0x000000ff03ff79a7 */ /* 0x0045e200081004ff */
[----:B------:R2:W3:Y:S01]  /*32e0*/  @P0 SYNCS.PHASECHK.TRANS64.TRYWAIT P2, [UR4], R2 ;  /* 0x00000002ff0005a7 */ /* 0x0004e20008041104 */
[----:B-1----:R-:W-:Y:S01]  /*32f0*/  LOP3.LUT P1, RZ, R6, 0x1, RZ, 0xc0, !PT ;  /* 0x0000000106ff7812 */ /* 0x002fe2000782c0ff */
[----:B------:R-:W1:Y:S02]  /*3300*/  SYNCS.PHASECHK.TRANS64.TRYWAIT P0, [UR7+0xb0], R0 ;  /* 0x0000b000ff0075a7 */ /* 0x000e640008001107 */
[----:B-123--:R-:W-:Y:S10]  /*3310*/  @!P0 BRA `(.L_x_56) ;  /* 0x00000058002c8947 */ /* 0x00eff40003800000 */
.L_x_146:
[----:B------:R-:W-:Y:S01]  /*3320*/  IADD3 R10, PT, PT, R10, 0x1, RZ ;  /* 0x000000010a0a7810 */ /* 0x000fe20007ffe0ff */
[----:B------:R-:W-:Y:S06]  /*3330*/  BRA.U !UP3, `(.L_x_57) ;  /* 0x000000050bec7547 */ /* 0x000fec000b800000 */
[----:B------:R-:W-:Y:S01]  /*3340*/  R2UR UR69, R14 ;  /* 0x000000000e4572ca */ /* 0x000fe200000e0000 */
[----:B------:R-:W-:Y:S01]  /*3350*/  UPLOP3.LUT UP4, UPT, UPT, UPT, UPT, 0x40, 0x4 ;  /* 0x000000000004789c */ /* 0x000fe20003f8e870 */
[----:B------:R-:W-:Y:S01]  /*3360*/  R2UR UR68, R12 ;  /* 0x000000000c4472ca */ /* 0x000fe200000e0000 */
[----:B------:R-:W-:-:S14]  /*3370*/  UMOV UR7, UR9 ;  /* 0x0000000900077c82 */ /* 0x000fdc0008000000 */
.L_x_60:
[----:B------:R-:W-:Y:S02]  /*3380*/  UIADD3 UR69, UPT, UPT, UR69, 0x1, URZ ;  /* 0x0000000145457890 */ /* 0x000fe4000fffe0ff */
[----:B--2---:R-:W-:Y:S02]  /*3390*/  ULEA UR5, UR7, UR70, 0x3 ;  /* 0x0000004607057291 */ /* 0x004fe4000f8e18ff */
[----:B------:R-:W-:Y:S01]  /*33a0*/  UISETP.NE.AND UP0, UPT, UR69, URZ, UPT ;  /* 0x000000ff4500728c */ /* 0x000fe2000bf05270 */
[----:B------:R-:W-:Y:S10]  /*33b0*/  @P2 BRA `(.L_x_58) ;  /* 0x00000000000c2947 */ /* 0x000ff40003800000 */
[----:B-1----:R-:W-:Y:S04]  /*33c0*/  SHF.L.U32 R3, R8, 0x1f, RZ ;  /* 0x0000001f08037819 */ /* 0x002fe800000006ff */
[----:B------:R-:W1:Y:S02]  /*33d0*/  SYNCS.PHASECHK.TRANS64.TRYWAIT P0, [UR5], R3 ;  /* 0x00000003ff0075a7 */ /* 0x000e640008001105 */
[----:B-1----:R-:W-:Y:S05]  /*33e0*/  @!P0 BRA `(.L_x_59) ;  /* 0x0000005800148947 */ /* 0x002fea0003800000 */
.L_x_58:
[----:B------:R-:W-:Y:S01]  /*33f0*/  UISETP.NE.AND UP1, UPT, UR68, 0x1, UPT ;  /* 0x000000014400788c */ /* 0x000fe2000bf25270 */
[----:B------:R-:W-:Y:S01]  /*3400*/  PLOP3.LUT P2, PT, PT, PT, PT, 0x80, 0x8 ;  /* 0x000000000008781c */ /* 0x000fe20003f4f070 */
[----:B------:R-:W-:Y:S01]  /*3410*/  UIADD3 UR9, UPT, UPT, UR7, 0x1, URZ ;  /* 0x0000000107097890 */ /* 0x000fe2000fffe0ff */
[----:B-1----:R-:W-:Y:S01]  /*3420*/  MOV.SPILL R3, UR75 ;  /* 0x0000004b00037c02 */ /* 0x002fe20009000f00 */
[----:B------:R-:W-:Y:S01]  /*3430*/  UIADD3 UR71, UPT, UPT, UR5, 0x10, URZ ;  /* 0x0000001005477890 */ /* 0x000fe2000fffe0ff */
[----:B------:R-:W-:Y:S01]  /*3440*/  MOV.SPILL R2, UR74 ;  /* 0x0000004a00027c02 */ /* 0x000fe20009000f00 */
[----:B------:R-:W-:Y:S01]  /*3450*/  UISETP.NE.AND UP2, UPT, UR9, 0x2, UPT ;  /* 0x000000020900788c */ /* 0x000fe2000bf45270 */
[----:B------:R-:W-:Y:S01]  /*3460*/  PLOP3.LUT P0, PT, PT, PT, UP1, 0x80, 0x8 ;  /* 0x000000000008781c */ /* 0x000fe20003f0f018 */
[----:B------:R-:W-:Y:S02]  /*3470*/  ULEA UR6, UR7, UR73, 0xb ;  /* 0x0000004907067291 */ /* 0x000fe4000f8e58ff */
[----:B------:R-:W-:Y:S02]  /*3480*/  USEL UR5, URZ, 0x1, UP2 ;  /* 0x00000001ff057887 */ /* 0x000fe40009000000 */
[----:B------:R-:W-:Y:S02]  /*3490*/  USEL UR9, UR9, URZ, UP2 ;  /* 0x000000ff09097287 */ /* 0x000fe40009000000 */
[----:B------:R-:W-:Y:S02]  /*34a0*/  ULEA UR4, UR7, UR72, 0xc ;  /* 0x0000004807047291 */ /* 0x000fe4000f8e60ff */
[----:B------:R-:W-:Y:S01]  /*34b0*/  @UP1 ULEA UR7, UR9, UR70, 0x3 ;  /* 0x0000004609071291 */ /* 0x000fe2000f8e18ff */
[----:B------:R-:W-:Y:S01]  /*34c0*/  LOP3.LUT R8, R8, UR5, RZ, 0x3c, !PT ;  /* 0x0000000508087c12 */ /* 0x000fe2000f8e3cff */
[----:B------:R-:W-:Y:S02]  /*34d0*/  UIADD3 UR20, UPT, UPT, UR6, 0x40, URZ ;  /* 0x0000004006147890 */ /* 0x000fe4000fffe0ff */
[----:B------:R-:W-:Y:S01]  /*34e0*/  UIADD3 UR18, UPT, UPT, UR4, 0x2, URZ ;  /* 0x0000000204127890 */ /* 0x000fe2000fffe0ff */
[----:B------:R-:W-:Y:S01]  /*34f0*/  @P0 SHF.L.U32 R0, R8, 0x1f, RZ ;  /* 0x0000001f08000819 */ /* 0x000fe200000006ff */
[----:B------:R-:W-:Y:S02]  /*3500*/  UIADD3 UR14, UPT, UPT, UR6, 0x80, URZ ;  /* 0x00000080060e7890 */ /* 0x000fe4000fffe0ff */
[----:B------:R-:W-:Y:S01]  /*3510*/  UIADD3 UR12, UPT, UPT, UR4, 0x4, URZ ;  /* 0x00000004040c7890 */ /* 0x000fe2000fffe0ff */
[----:B------:R2:W3:Y:S01]  /*3520*/  @P0 SYNCS.PHASECHK.TRANS64.TRYWAIT P2, [UR7], R0 ;  /* 0x00000000ff0005a7 */ /* 0x0004e20008041107 */
[----:B------:R-:W-:Y:S02]  /*3530*/  UIADD3 UR66, UPT, UPT, UR6, 0xc0, URZ ;  /* 0x000000c006427890 */ /* 0x000fe4000fffe0ff */
        /* <DEDUP_REMOVED lines=24> */
[----:B------:R-:W-:Y:S01]  /*36c0*/  UIADD3 UR68, UPT, UPT, UR68, -0x1, URZ ;  /* 0xffffffff44447890 */ /* 0x000fe2000fffe0ff */
[----:B------:R-:W-:Y:S01]  /*36d0*/  UMOV UR7, 0x20004020 ;  /* 0x2000402000077882 */ /* 0x000fe20000000000 */
[----:B------:R-:W-:Y:S01]  /*36e0*/  UMOV UR74, 0x0 ;  /* 0x00000000004a7882 */ /* 0x000fe20000000000 */
[----:B------:R-:W-:Y:S01]  /*36f0*/  UMOV UR75, 0x8110910 ;  /* 0x08110910004b7882 */ /* 0x000fe20000000000 */
[----:B------:R-:W-:Y:S01]  /*3700*/  UMOV UR5, 0x40004040 ;  /* 0x4000404000057882 */ /* 0x000fe20000000000 */
[----:B------:R-:W-:Y:S01]  /*3710*/  UMOV UR21, 0x20004020 ;  /* 0x2000402000157882 */ /* 0x000fe20000000000 */
[----:B------:R1:W-:Y:S01]  /*3720*/  UTCHMMA gdesc[UR4], gdesc[UR6], tmem[UR8], tmem[UR74], idesc[UR75], UP4 ;  /* 0x00ff4a06040075ea */ /* 0x0003e2000a000008 */
[----:B------:R-:W-:Y:S01]  /*3730*/  UPLOP3.LUT UP4, UPT, UPT, UPT, UPT, 0x80, 0x8 ;  /* 0x000000000008789c */ /* 0x000fe20003f8f070 */
[----:B------:R-:W-:Y:S01]  /*3740*/  UMOV UR19, 0x40004040 ;  /* 0x4000404000137882 */ /* 0x000fe20000000000 */
[----:B------:R-:W-:Y:S01]  /*3750*/  UMOV UR15, 0x20004020 ;  /* 0x20004020000f7882 */ /* 0x000fe20000000000 */
[----:B------:R4:W-:Y:S01]  /*3760*/  UTCHMMA gdesc[UR18], gdesc[UR20], tmem[UR8], tmem[UR74], idesc[UR75], UPT ;  /* 0x00ff4a14120075ea */ /* 0x0009e2000b800008 */
[----:B------:R-:W-:Y:S01]  /*3770*/  UMOV UR13, 0x40004040 ;  /* 0x40004040000d7882 */ /* 0x000fe20000000000 */
        /* <DEDUP_REMOVED lines=18> */
[----:B-1----:R-:W-:Y:S01]  /*38a0*/  UIADD3 UR4, UPT, UPT, UR4, 0xc06, URZ ;  /* 0x00000c0604047890 */ /* 0x002fe2000fffe0ff */
[----:B------:R-:W-:Y:S01]  /*38b0*/  UMOV UR6, 0x0 ;  /* 0x0000000000067882 */ /* 0x000fe20000000000 */
[----:B------:R-:W-:Y:S01]  /*38c0*/  UMOV UR7, 0x8110910 ;  /* 0x0811091000077882 */ /* 0x000fe20000000000 */
[----:B------:R-:W-:Y:S01]  /*38d0*/  UMOV UR31, 0x20004020 ;  /* 0x20004020001f7882 */ /* 0x000fe20000000000 */
[----:B----4-:R-:W-:Y:S01]  /*38e0*/  UMOV UR20, 0x0 ;  /* 0x0000000000147882 */ /* 0x010fe20000000000 */
[----:B------:R-:W-:Y:S01]  /*38f0*/  UMOV UR21, 0x8110910 ;  /* 0x0811091000157882 */ /* 0x000fe20000000000 */
[----:B------:R-:W-:Y:S01]  /*3900*/  R2UR.FILL UR75, R3 ;  /* 0x00000000034b72ca */ /* 0x000fe200004e0000 */
[----:B------:R1:W-:Y:S01]  /*3910*/  UTCHMMA gdesc[UR12], gdesc[UR14], tmem[UR8], tmem[UR20], idesc[UR21], UPT ;  /* 0x00ff140e0c0075ea */ /* 0x0003e2000b800008 */
[----:B------:R-:W-:Y:S01]  /*3920*/  R2UR.FILL UR74, R2 ;  /* 0x00000000024a72ca */ /* 0x000fe200004e0000 */
[----:B------:R-:W-:Y:S01]  /*3930*/  UTCHMMA gdesc[UR64], gdesc[UR66], tmem[UR8], tmem[UR20], idesc[UR21], UPT ;  /* 0x00ff1442400075ea */ /* 0x000fe2000b800008 */
[----:B------:R-:W-:Y:S01]  /*3940*/  UTCHMMA gdesc[UR60], gdesc[UR62], tmem[UR8], tmem[UR20], idesc[UR21], UPT ;  /* 0x00ff143e3c0075ea */ /* 0x000fe2000b800008 */
[----:B------:R-:W-:Y:S01]  /*3950*/  UMOV UR18, 0x0 ;  /* 0x0000000000127882 */ /* 0x000fe20000000000 */
[----:B------:R-:W-:Y:S01]  /*3960*/  UMOV UR19, 0x8110910 ;  /* 0x0811091000137882 */ /* 0x000fe20000000000 */
[----:B------:R-:W-:Y:S01]  /*3970*/  UMOV UR29, 0x40004040 ;  /* 0x40004040001d7882 */ /* 0x000fe20000000000 */
[----:B------:R-:W-:Y:S01]  /*3980*/  UTCHMMA gdesc[UR56], gdesc[UR58], tmem[UR8], tmem[UR18], idesc[UR19], UPT ;  /* 0x00ff123a380075ea */ /* 0x000fe2000b800008 */
[----:B------:R-:W-:Y:S01]  /*3990*/  UTCHMMA gdesc[UR52], gdesc[UR54], tmem[UR8], tmem[UR18], idesc[UR19], UPT ;  /* 0x00ff1236340075ea */ /* 0x000fe2000b800008 */
[----:B------:R-:W-:Y:S01]  /*39a0*/  UTCHMMA gdesc[UR48], gdesc[UR50], tmem[UR8], tmem[UR18], idesc[UR19], UPT ;  /* 0x00ff1232300075ea */ /* 0x000fe2000b800008 */
[----:B------:R-:W-:Y:S01]  /*39b0*/  UTCHMMA gdesc[UR44], gdesc[UR46], tmem[UR8], tmem[UR6], idesc[UR7], UPT ;  /* 0x00ff062e2c0075ea */ /* 0x000fe2000b800008 */
[----:B------:R-:W-:Y:S01]  /*39c0*/  UTCHMMA gdesc[UR40], gdesc[UR42], tmem[UR8], tmem[UR6], idesc[UR7], UPT ;  /* 0x00ff062a280075ea */ /* 0x000fe2000b800008 */
[----:B------:R-:W-:Y:S01]  /*39d0*/  UTCHMMA gdesc[UR36], gdesc[UR38], tmem[UR8], tmem[UR18], idesc[UR19], UPT ;  /* 0x00ff1226240075ea */ /* 0x000fe2000b800008 */
[----:B------:R-:W-:Y:S01]  /*39e0*/  UMOV UR27, 0x20004020 ;  /* 0x20004020001b7882 */ /* 0x000fe20000000000 */
[----:B------:R-:W-:Y:S01]  /*39f0*/  UMOV UR25, 0x40004040 ;  /* 0x4000404000197882 */ /* 0x000fe20000000000 */
[----:B------:R-:W-:Y:S01]  /*3a00*/  UMOV UR23, 0x20004020 ;  /* 0x2000402000177882 */ /* 0x000fe20000000000 */
[----:B------:R-:W-:Y:S01]  /*3a10*/  UMOV UR17, 0x40004040 ;  /* 0x4000404000117882 */ /* 0x000fe20000000000 */
[----:B------:R-:W-:Y:S01]  /*3a20*/  UMOV UR11, 0x20004020 ;  /* 0x20004020000b7882 */ /* 0x000fe20000000000 */
[----:B-1----:R-:W-:Y:S01]  /*3a30*/  UMOV UR14, 0x0 ;  /* 0x00000000000e7882 */ /* 0x002fe20000000000 */
[----:B------:R-:W-:Y:S01]  /*3a40*/  UMOV UR15, 0x8110910 ;  /* 0x08110910000f7882 */ /* 0x000fe20000000000 */
[----:B------:R-:W-:Y:S01]  /*3a50*/  UMOV UR12, 0x0 ;  /* 0x00000000000c7882 */ /* 0x000fe20000000000 */
[----:B------:R-:W-:Y:S01]  /*3a60*/  UMOV UR13, 0x8110910 ;  /* 0x08110910000d7882 */ /* 0x000fe20000000000 */
[----:B------:R-:W-:Y:S01]  /*3a70*/  UTCHMMA gdesc[UR32], gdesc[UR34], tmem[UR8], tmem[UR14], idesc[UR15], UPT ;  /* 0x00ff0e22200075ea */ /* 0x000fe2000b800008 */
[----:B------:R-:W-:Y:S01]  /*3a80*/  UTCHMMA gdesc[UR28], gdesc[UR30], tmem[UR8], tmem[UR12], idesc[UR13], UPT ;  /* 0x00ff0c1e1c0075ea */ /* 0x000fe2000b800008 */
[----:B------:R1:W-:Y:S01]  /*3a90*/  UTCHMMA gdesc[UR24], gdesc[UR26], tmem[UR8], tmem[UR6], idesc[UR7], UPT ;  /* 0x00ff061a180075ea */ /* 0x0003e2000b800008 */
[----:B------:R2:W-:Y:S01]  /*3aa0*/  UTCHMMA gdesc[UR16], gdesc[UR22], tmem[UR8], tmem[UR76], idesc[UR77], UPT ;  /* 0x00ff4c16100075ea */ /* 0x0005e2000b800008 */
[----:B------:R2:W-:Y:S01]  /*3ab0*/  UTCHMMA gdesc[UR4], gdesc[UR10], tmem[UR8], tmem[UR74], idesc[UR75], UPT ;  /* 0x00ff4a0a040075ea */ /* 0x0005e2000b800008 */
[----:B------:R2:W-:Y:S01]  /*3ac0*/  UTCBAR [UR71], URZ ;  /* 0x000000ff470073e9 */ /* 0x0005e200080000ff */
[----:B-1----:R-:W-:Y:S01]  /*3ad0*/  UMOV UR7, UR9 ;  /* 0x0000000900077c82 */ /* 0x002fe20008000000 */
[----:B---3--:R-:W-:Y:S05]  /*3ae0*/  BRA.U UP0, `(.L_x_60) ;  /* 0xfffffff900247547 */ /* 0x008fea000b83ffff */
.L_x_57:
[----:B--2---:R-:W-:Y:S02]  /*3af0*/  R2UR UR4, R15 ;  /* 0x000000000f0472ca */ /* 0x004fe400000e0000 */
[----:B------:R-:W-:Y:S02]  /*3b00*/  R2UR UR5, R13 ;  /* 0x000000000d0572ca */ /* 0x000fe400000e0000 */
[----:B------:R-:W-:-:S04]  /*3b10*/  ISETP.NE.AND P0, PT, R10, 0x2, PT ;  /* 0x000000020a00780c */ /* 0x000fc80003f05270 */
[----:B-1----:R-:W-:Y:S02]  /*3b20*/  SEL R0, RZ, 0x1, P0 ;  /* 0x00000001ff007807 */ /* 0x002fe40000000000 */
[----:B------:R-:W-:Y:S02]  /*3b30*/  SEL R10, R10, RZ, P0 ;  /* 0x000000ff0a0a7207 */ /* 0x000fe40000000000 */
[----:B------:R-:W-:Y:S01]  /*3b40*/  LOP3.LUT R9, R9, R0, RZ, 0x3c, !PT ;  /* 0x0000000009097212 */ /* 0x000fe200078e3cff */
[----:B------:R-:W-:Y:S02]  /*3b50*/  UIADD3 UR4, UPT, UPT, UR4, 0x1, URZ ;  /* 0x0000000104047890 */ /* 0x000fe4000fffe0ff */
[----:B------:R-:W-:Y:S02]  /*3b60*/  UIADD3 UR5, UPT, UPT, UR5, 0x90, URZ ;  /* 0x0000009005057890 */ /* 0x000fe4000fffe0ff */
[----:B------:R-:W-:-:S04]  /*3b70*/  UISETP.NE.AND UP0, UPT, UR4, 0x4, UPT ;  /* 0x000000040400788c */ /* 0x000fc8000bf05270 */
[----:B------:R-:W-:Y:S02]  /*3b80*/  USEL UR6, URZ, 0x1, UP0 ;  /* 0x00000001ff067887 */ /* 0x000fe40008000000 */
[----:B------:R-:W-:Y:S01]  /*3b90*/  USEL UR4, UR4, URZ, UP0 ;  /* 0x000000ff04047287 */ /* 0x000fe20008000000 */
[----:B------:R1:W-:Y:S03]  /*3ba0*/  UTCBAR [UR5], URZ ;  /* 0x000000ff050073e9 */ /* 0x0003e600080000ff */
[----:B------:R-:W-:Y:S02]  /*3bb0*/  LOP3.LUT R11, R11, UR6, RZ, 0x3c, !PT ;  /* 0x000000060b0b7c12 */ /* 0x000fe4000f8e3cff */
[----:B------:R-:W-:Y:S01]  /*3bc0*/  IMAD.U32 R15, RZ, RZ, UR4 ;  /* 0x00000004ff0f7e24 */ /* 0x000fe2000f8e00ff */
[----:B------:R-:W-:Y:S06]  /*3bd0*/  @P1 BRA `(.L_x_61) ;  /* 0xfffffff4005c1947 */ /* 0x000fec000383ffff */
[----:B------:R-:W2:Y:S01]  /*3be0*/  S2UR UR8, SR_CgaCtaId ;  /* 0x00000000000879c3 */ /* 0x000ea20000008800 */
[----:B-1----:R-:W-:Y:S02]  /*3bf0*/  R2UR UR5, R15 ;  /* 0x000000000f0572ca */ /* 0x002fe400000e0000 */
[----:B------:R-:W-:Y:S01]  /*3c00*/  ELECT P0, URZ, PT ;  /* 0x0000000000ff782f */ /* 0x000fe20003800000 */
[----:B------:R-:W-:Y:S01]  /*3c10*/  IMAD.MOV.U32 R0, RZ, RZ, 0x1 ;  /* 0x00000001ff007424 */ /* 0x000fe200078e00ff */
[----:B------:R-:W-:Y:S01]  /*3c20*/  UIADD3 UR70, UPT, UPT, UR70, 0xb0, URZ ;  /* 0x000000b046467890 */ /* 0x000fe2000fffe0ff */
[----:B------:R-:W-:Y:S01]  /*3c30*/  SHF.L.U32 R3, R11, 0x1f, RZ ;  /* 0x0000001f0b037819 */ /* 0x000fe200000006ff */
[----:B------:R-:W-:Y:S01]  /*3c40*/  UMOV UR4, 0x40 ;  /* 0x0000004000047882 */ /* 0x000fe20000000000 */
[----:B------:R-:W-:Y:S01]  /*3c50*/  UVIRTCOUNT.DEALLOC.SMPOOL 0x80 ;  /* 0x000000800000784c */ /* 0x000fe20000000000 */
[----:B--2---:R-:W-:-:S05]  /*3c60*/  ULEA UR8, UR8, UR4, 0x18 ;  /* 0x0000000408087291 */ /* 0x004fca000f8ec0ff */
[----:B------:R-:W-:-:S04]  /*3c70*/  ULEA UR4, UR5, UR70, 0x3 ;  /* 0x0000004605047291 */ /* 0x000fc8000f8e18ff */
[----:B------:R1:W-:Y:S05]  /*3c80*/  @P0 STS.U8 [UR8+0x1c], R0 ;  /* 0x00001c00ff000988 */ /* 0x0003ea0008000008 */
[----:B------:R-:W2:Y:S02]  /*3c90*/  SYNCS.PHASECHK.TRANS64.TRYWAIT P0, [UR4], R3 ;  /* 0x00000003ff0075a7 */ /* 0x000ea40008001104 */
[----:B-12---:R-:W-:Y:S05]  /*3ca0*/  @!P0 BRA `(.L_x_62) ;  /* 0x0000004c00fc8947 */ /* 0x006fea0003800000 */
.L_x_149:
[----:B------:R-:W-:-:S13]  /*3cb0*/  R2UR UR4, R15 ;  /* 0x000000000f0472ca */ /* 0x000fda00000e0000 */
[----:B------:R-:W-:-:S04]  /*3cc0*/  UIADD3 UR4, UPT, UPT, UR4, 0x1, URZ ;  /* 0x0000000104047890 */ /* 0x000fc8000fffe0ff */
[----:B------:R-:W-:-:S04]  /*3cd0*/  UISETP.NE.AND UP0, UPT, UR4, 0x4, UPT ;  /* 0x000000040400788c */ /* 0x000fc8000bf05270 */
[----:B------:R-:W-:Y:S02]  /*3ce0*/  USEL UR6, URZ, 0x1, UP0 ;  /* 0x00000001ff067887 */ /* 0x000fe40008000000 */
[----:B------:R-:W-:-:S04]  /*3cf0*/  USEL UR4, UR4, URZ, UP0 ;  /* 0x000000ff04047287 */ /* 0x000fc80008000000 */
[----:B------:R-:W-:Y:S01]  /*3d00*/  ULEA UR5, UR4, UR70, 0x3 ;  /* 0x0000004604057291 */ /* 0x000fe2000f8e18ff */
[----:B------:R-:W-:-:S04]  /*3d10*/  LOP3.LUT R2, R11, UR6, RZ, 0x3c, !PT ;  /* 0x000000060b027c12 */ /* 0x000fc8000f8e3cff */
[----:B-1----:R-:W-:-:S04]  /*3d20*/  SHF.L.U32 R3, R2, 0x1f, RZ ;  /* 0x0000001f02037819 */ /* 0x002fc800000006ff */
[----:B------:R-:W1:Y:S02]  /*3d30*/  SYNCS.PHASECHK.TRANS64.TRYWAIT P0, [UR5], R3 ;  /* 0x00000003ff0075a7 */ /* 0x000e640008001105 */
[----:B-1----:R-:W-:Y:S05]  /*3d40*/  @!P0 BRA `(.L_x_63) ;  /* 0x0000004c00ec8947 */ /* 0x002fea0003800000 */
.L_x_151:
        /* <DEDUP_REMOVED lines=9> */
.L_x_153:
[----:B------:R-:W-:-:S04]  /*3de0*/  UIADD3 UR4, UPT, UPT, UR4, 0x1, URZ ;  /* 0x0000000104047890 */ /* 0x000fc8000fffe0ff */
[----:B------:R-:W-:-:S04]  /*3df0*/  UISETP.NE.AND UP0, UPT, UR4, 0x4, UPT ;  /* 0x000000040400788c */ /* 0x000fc8000bf05270 */
[----:B------:R-:W-:Y:S02]  /*3e00*/  USEL UR5, URZ, 0x1, UP0 ;  /* 0x00000001ff057887 */ /* 0x000fe40008000000 */
[----:B------:R-:W-:-:S04]  /*3e10*/  USEL UR4, UR4, URZ, UP0 ;  /* 0x000000ff04047287 */ /* 0x000fc80008000000 */
[----:B------:R-:W-:Y:S01]  /*3e20*/  ULEA UR4, UR4, UR70, 0x3 ;  /* 0x0000004604047291 */ /* 0x000fe2000f8e18ff */
[----:B-1----:R-:W-:-:S04]  /*3e30*/  LOP3.LUT R3, R2, UR5, RZ, 0x3c, !PT ;  /* 0x0000000502037c12 */ /* 0x002fc8000f8e3cff */
[----:B------:R-:W-:-:S04]  /*3e40*/  SHF.L.U32 R3, R3, 0x1f, RZ ;  /* 0x0000001f03037819 */ /* 0x000fc800000006ff */
[----:B------:R-:W1:Y:S02]  /*3e50*/  SYNCS.PHASECHK.TRANS64.TRYWAIT P0, [UR4], R3 ;  /* 0x00000003ff0075a7 */ /* 0x000e640008001104 */
[----:B-1----:R-:W-:Y:S05]  /*3e60*/  @!P0 BRA `(.L_x_65) ;  /* 0x0000004c00d48947 */ /* 0x002fea0003800000 */
.L_x_155:
[----:B------:R-:W-:Y:S01]  /*3e70*/  NOP ;  /* 0x0000000000007918 */ /* 0x000fe20000000000 */
[----:B-1----:R-:W1:Y:S01]  /*3e80*/  LDS R0, [UR8+0x14] ;  /* 0x00001408ff007984 */ /* 0x002e620008000800 */
[----:B------:R-:W-:Y:S01]  /*3e90*/  R2UR UR4, R16 ;  /* 0x00000000100472ca */ /* 0x000fe200000e0000 */
[----:B------:R-:W-:Y:S01]  /*3ea0*/  UMOV UR5, 0xffff ;  /* 0x0000ffff00057882 */ /* 0x000fe20000000000 */
[----:B------:R-:W-:-:S11]  /*3eb0*/  UMOV UR6, 0x1 ;  /* 0x0000000100067882 */ /* 0x000fd60000000000 */
[----:B------:R-:W-:-:S04]  /*3ec0*/  ULOP3.LUT UR4, UR4, 0xffff, URZ, 0xc0, !UPT ;  /* 0x0000ffff04047892 */ /* 0x000fc8000f8ec0ff */
[----:B------:R-:W-:-:S04]  /*3ed0*/  USHF.R.U32.HI UR4, URZ, 0x5, UR4 ;  /* 0x00000005ff047899 */ /* 0x000fc80008011604 */
[----:B------:R-:W-:Y:S02]  /*3ee0*/  USHF.L.U32 UR5, UR5, UR4, URZ ;  /* 0x0000000405057299 */ /* 0x000fe400080006ff */
[----:B------:R-:W-:-:S04]  /*3ef0*/  USHF.L.U32 UR4, UR6, UR4, URZ ;  /* 0x0000000406047299 */ /* 0x000fc800080006ff */
[----:B-1----:R-:W-:-:S04]  /*3f00*/  LOP3.LUT R0, R0, UR5, RZ, 0xc0, !PT ;  /* 0x0000000500007c12 */ /* 0x002fc8000f8ec0ff */
[----:B------:R-:W-:-:S13]  /*3f10*/  ISETP.NE.AND P0, PT, R0, UR5, PT ;  /* 0x0000000500007c0c */ /* 0x000fda000bf05270 */
[----:B------:R-:W-:Y:S05]  /*3f20*/  @P0 BRA `(.L_x_66) ;  /* 0x0000000000580947 */ /* 0x000fea0003800000 */
[----:B------:R-:W1:Y:S02]  /*3f30*/  LDS R0, [UR8+0x18] ;  /* 0x00001808ff007984 */ /* 0x000e640008000800 */
[----:B-1----:R-:W-:-:S04]  /*3f40*/  LOP3.LUT R0, R0, UR4, RZ, 0xc0, !PT ;  /* 0x0000000400007c12 */ /* 0x002fc8000f8ec0ff */
[----:B------:R-:W-:-:S13]  /*3f50*/  ISETP.NE.AND P0, PT, R0, UR4, PT ;  /* 0x0000000400007c0c */ /* 0x000fda000bf05270 */
[----:B------:R-:W-:Y:S05]  /*3f60*/  @P0 BRA `(.L_x_67) ;  /* 0x00000000003c0947 */ /* 0x000fea0003800000 */
[----:B------:R-:W1:Y:S01]  /*3f70*/  S2R R2, SR_LANEID ;  /* 0x0000000000027919 */ /* 0x000e620000000000 */
[----:B------:R-:W-:Y:S01]  /*3f80*/  ULOP3.LUT UR5, URZ, UR5, URZ, 0x33, !UPT ;  /* 0x00000005ff057292 */ /* 0x000fe2000f8e33ff */
[----:B------:R-:W-:Y:S01]  /*3f90*/  LOP3.LUT R4, RZ, UR4, RZ, 0x33, !PT ;  /* 0x00000004ff047c12 */ /* 0x000fe2000f8e33ff */
[----:B------:R-:W-:Y:S02]  /*3fa0*/  VOTEU.ANY UR4, UPT, PT ;  /* 0x0000000000047886 */ /* 0x000fe400038e0100 */
[----:B------:R-:W-:Y:S01]  /*3fb0*/  UFLO.U32 UR4, UR4 ;  /* 0x00000004000472bd */ /* 0x000fe200080e0000 */
[----:B------:R-:W2:Y:S01]  /*3fc0*/  REDUX UR6, R4 ;  /* 0x00000000040673c4 */ /* 0x000ea20000000000 */
[----:B------:R-:W-:-:S06]  /*3fd0*/  IMAD.U32 R0, RZ, RZ, UR5 ;  /* 0x00000005ff007e24 */ /* 0x000fcc000f8e00ff */
[----:B------:R3:W-:Y:S01]  /*3fe0*/  UTCATOMSWS.AND URZ, UR5 ;  /* 0x0000000500ff79e3 */ /* 0x0007e20008000000 */
[----:B------:R-:W4:Y:S01]  /*3ff0*/  REDUX UR7, R0 ;  /* 0x00000000000773c4 */ /* 0x000f220000000000 */
[----:B-1----:R-:W-:Y:S01]  /*4000*/  ISETP.EQ.U32.AND P0, PT, R2, UR4, PT ;  /* 0x0000000402007c0c */ /* 0x002fe2000bf02070 */
[----:B--2---:R-:W-:Y:S01]  /*4010*/  IMAD.U32 R2, RZ, RZ, UR6 ;  /* 0x00000006ff027e24 */ /* 0x004fe2000f8e00ff */
[----:B----4-:R-:W-:-:S11]  /*4020*/  MOV R3, UR7 ;  /* 0x0000000700037c02 */ /* 0x010fd60008000f00 */
[----:B------:R3:W-:Y:S04]  /*4030*/  @P0 ATOMS.AND RZ, [UR8+0x14], R3 ;  /* 0x00001403ffff098c */ /* 0x0007e8000a800008 */
[----:B------:R3:W-:Y:S01]  /*4040*/  @P0 ATOMS.AND RZ, [UR8+0x18], R2 ;  /* 0x00001802ffff098c */ /* 0x0007e2000a800008 */
[----:B------:R-:W-:Y:S05]  /*4050*/  BRA `(.L_x_68) ;  /* 0x0000000000147947 */ /* 0x000fea0003800000 */
.L_x_67:
[----:B------:R-:W-:Y:S02]  /*4060*/  MOV R2, 0x4080 ;  /* 0x0000408000027802 */ /* 0x000fe40000000f00 */
[----:B-----5:R-:W-:Y:S05]  /*4070*/  CALL.REL.NOINC `($__internal_0_$__cuda_sm10x_tcgen05_guardrail_trap_col_being_dealloced_not_returned_by_alloc) ;  /* 0x0000005000b87944 */ /* 0x020fea0003c00000 */
[----:B------:R-:W-:Y:S05]  /*4080*/  BRA `(.L_x_68) ;  /* 0x0000000000087947 */ /* 0x000fea0003800000 */
.L_x_66:
[----:B------:R-:W-:Y:S02]  /*4090*/  MOV R2, 0x40b0 ;  /* 0x000040b000027802 */ /* 0x000fe40000000f00 */
[----:B-----5:R-:W-:Y:S05]  /*40a0*/  CALL.REL.NOINC `($__internal_2_$__cuda_sm10x_tcgen05_guardrail_trap_unallocated_columns_being_dealloced) ;  /* 0x0000005000c47944 */ /* 0x020fea0003c00000 */
.L_x_68:
[----:B------:R-:W-:Y:S01]  /*40b0*/  NOP ;  /* 0x0000000000007918 */ /* 0x000fe20000000000 */
[----:B---3--:R-:W-:Y:S05]  /*40c0*/  EXIT ;  /* 0x000000000000794d */ /* 0x008fea0003800000 */
.L_x_50:
[----:B------:R-:W-:-:S09]  /*40d0*/  UISETP.NE.OR UP2, UPT, UR10, 0x3, !UP2 ;  /* 0x000000030a00788c */ /* 0x000fd2000d745670 */
[----:B------:R-:W-:Y:S05]  /*40e0*/  BRA.U UP2, `(.L_x_69) ;  /* 0x0000001102187547 */ /* 0x000fea000b800000 */
[----:B------:R-:W1:Y:S01]  /*40f0*/  LDCU.64 UR4, c[0x0][0x888] ;  /* 0x00011100ff0477ac */ /* 0x000e620008000a00 */
[----:B------:R-:W2:Y:S01]  /*4100*/  LDC R0, c[0x0][0xb30] ;  /* 0x0002cc00ff007b82 */ /* 0x000ea20000000800 */
[----:B------:R-:W-:Y:S02]  /*4110*/  HFMA2 R25, -RZ, RZ, 0, 0 ;  /* 0x00000000ff197431 */ /* 0x000fe400000001ff */
[----:B-----5:R-:W-:Y:S01]  /*4120*/  IMAD.MOV.U32 R32, RZ, RZ, 0x1 ;  /* 0x00000001ff207424 */ /* 0x020fe200078e00ff */
[----:B------:R-:W4:Y:S01]  /*4130*/  LDCU.64 UR14, c[0x0][0x890] ;  /* 0x00011200ff0e77ac */ /* 0x000f220008000a00 */
[----:B------:R-:W-:Y:S01]  /*4140*/  IMAD.MOV.U32 R27, RZ, RZ, RZ ;  /* 0x000000ffff1b7224 */ /* 0x000fe200078e00ff */
[----:B------:R-:W-:Y:S01]  /*4150*/  MOV R23, 0x2000 ;  /* 0x0000200000177802 */ /* 0x000fe20000000f00 */
[----:B------:R-:W-:Y:S01]  /*4160*/  UPLOP3.LUT UP1, UPT, UPT, UPT, UPT, 0x40, 0x4 ;  /* 0x000000000004789c */ /* 0x000fe20003f2e870 */
[----:B------:R-:W3:Y:S08]  /*4170*/  LDC R19, c[0x0][0x370] ;  /* 0x0000dc00ff137b82 */ /* 0x000ef00000000800 */
[----:B------:R-:W3:Y:S01]  /*4180*/  LDC R2, c[0x0][0xb0c] ;  /* 0x0002c300ff027b82 */ /* 0x000ee20000000800 */
[----:B-1----:R-:W-:-:S03]  /*4190*/  UISETP.NE.U32.AND UP2, UPT, UR4, URZ, UPT ;  /* 0x000000ff0400728c */ /* 0x002fc6000bf45070 */
[----:B------:R-:W-:Y:S01]  /*41a0*/  UMOV UR4, 0x400 ;  /* 0x0000040000047882 */ /* 0x000fe20000000000 */
[----:B----4-:R-:W-:Y:S02]  /*41b0*/  UISETP.NE.U32.AND UP3, UPT, UR14, URZ, UPT ;  /* 0x000000ff0e00728c */ /* 0x010fe4000bf65070 */
[----:B------:R-:W-:Y:S01]  /*41c0*/  ULEA UR4, UR45, UR4, 0x18 ;  /* 0x000000042d047291 */ /* 0x000fe2000f8ec0ff */
[----:B------:R-:W1:Y:S01]  /*41d0*/  LDC R18, c[0x0][0xb20] ;  /* 0x0002c800ff127b82 */ /* 0x000e620000000800 */
[----:B--2---:R-:W-:Y:S01]  /*41e0*/  ISETP.NE.AND P1, PT, R0, 0x1, PT ;  /* 0x000000010000780c */ /* 0x004fe20003f25270 */
[----:B------:R-:W-:Y:S02]  /*41f0*/  UISETP.NE.AND.EX UP2, UPT, UR5, URZ, UPT, UP2 ;  /* 0x000000ff0500728c */ /* 0x000fe4000bf45320 */
[----:B------:R-:W-:Y:S02]  /*4200*/  UIADD3 UR13, UPT, UPT, UR4, 0x38, URZ ;  /* 0x00000038040d7890 */ /* 0x000fe4000fffe0ff */
[----:B------:R-:W-:-:S02]  /*4210*/  UIADD3 UR33, UPT, UPT, UR4, 0x20, URZ ;  /* 0x0000002004217890 */ /* 0x000fc4000fffe0ff */
[----:B------:R-:W2:Y:S01]  /*4220*/  LDC.64 R36, c[0x0][0x348] ;  /* 0x0000d200ff247b82 */ /* 0x000ea20000000a00 */
[----:B------:R-:W-:Y:S02]  /*4230*/  UIADD3 UR25, UPT, UPT, UR4, 0x28, URZ ;  /* 0x0000002804197890 */ /* 0x000fe4000fffe0ff */
[----:B------:R-:W-:Y:S02]  /*4240*/  UIADD3 UR17, UPT, UPT, UR4, 0x30, URZ ;  /* 0x0000003004117890 */ /* 0x000fe4000fffe0ff */
[----:B------:R-:W-:Y:S02]  /*4250*/  UPRMT UR13, UR45, 0x654, UR13 ;  /* 0x000006542d0d7896 */ /* 0x000fe4000800000d */
[----:B------:R-:W-:Y:S01]  /*4260*/  UISETP.NE.AND.EX UP3, UPT, UR15, URZ, UPT, UP3 ;  /* 0x000000ff0f00728c */ /* 0x000fe2000bf65330 */
[----:B------:R-:W4:Y:S08]  /*4270*/  LDC.64 R16, c[0x0][0xb10] ;  /* 0x0002c400ff107b82 */ /* 0x000f300000000a00 */
[----:B------:R-:W1:Y:S08]  /*4280*/  LDC.64 R6, c[0x0][0xb18] ;  /* 0x0002c600ff067b82 */ /* 0x000e700000000a00 */
[----:B------:R-:W1:Y:S08]  /*4290*/  LDC.64 R4, c[0x0][0xb28] ;  /* 0x0002ca00ff047b82 */ /* 0x000e700000000a00 */
[----:B---3--:R-:W1:Y:S02]  /*42a0*/  LDC R22, c[0x0][0x374] ;  /* 0x0000dd00ff167b82 */ /* 0x008e640000000800 */
.L_x_80:
[----:B------:R-:W-:Y:S02]  /*42b0*/  LEA R0, R27, UR4, 0x3 ;  /* 0x000000041b007c11 */ /* 0x000fe4000f8e18ff */
[----:B------:R-:W-:Y:S02]  /*42c0*/  SHF.L.U32 R3, R25, 0x1f, RZ ;  /* 0x0000001f19037819 */ /* 0x000fe400000006ff */
[----:B------:R-:W-:Y:S02]  /*42d0*/  LEA R28, R27, UR4, 0x4 ;  /* 0x000000041b1c7c11 */ /* 0x000fe4000f8e20ff */
[----:B---3--:R-:W3:Y:S02]  /*42e0*/  SYNCS.PHASECHK.TRANS64.TRYWAIT P0, [R0+URZ+0x70], R3 ;  /* 0x00007003000075a7 */ /* 0x008ee400080011ff */
[----:B---3--:R-:W-:Y:S05]  /*42f0*/  @!P0 BRA `(.L_x_70) ;  /* 0x0000004800c88947 */ /* 0x008fea0003800000 */
.L_x_156:
[----:B------:R-:W-:Y:S01]  /*4300*/  ISETP.GE.AND P0, PT, R26, 0x1, PT ;  /* 0x000000011a00780c */ /* 0x000fe20003f06270 */
[----:B------:R-:W5:Y:S01]  /*4310*/  LDS.128 R28, [R28+0x100] ;  /* 0x000100001c1c7984 */ /* 0x000f620000000c00 */
[----:B---3--:R-:W-:Y:S01]  /*4320*/  VIADD R0, R0, 0x80 ;  /* 0x0000008000007836 */ /* 0x008fe20000000000 */
[----:B------:R-:W-:Y:S01]  /*4330*/  @!PT LDS RZ, [RZ] ;  /* 0x00000000fffff984 */ /* 0x000fe20000000800 */
[----:B------:R-:W-:Y:S01]  /*4340*/  @!PT LDS RZ, [RZ] ;  /* 0x00000000fffff984 */ /* 0x000fe20000000800 */
[----:B------:R-:W-:Y:S01]  /*4350*/  @!PT LDS RZ, [RZ] ;  /* 0x00000000fffff984 */ /* 0x000fe20000000800 */
[----:B------:R-:W-:Y:S01]  /*4360*/  @!PT LDS RZ, [RZ] ;  /* 0x00000000fffff984 */ /* 0x000fe20000000800 */
[----:B------:R3:W-:Y:S06]  /*4370*/  MEMBAR.ALL.CTA ;  /* 0x0000000000007992 */ /* 0x0007ec0000008000 */
[----:B---3--:R-:W3:Y:S01]  /*4380*/  FENCE.VIEW.ASYNC.S ;  /* 0x00000000000073c6 */ /* 0x008ee20000000000 */
[----:B------:R-:W-:Y:S04]  /*4390*/  PRMT R0, RZ, 0x654, R0 ;  /* 0x00000654ff007816 */ /* 0x000fe80000000000 */
[----:B---3--:R3:W-:Y:S01]  /*43a0*/  SYNCS.ARRIVE.TRANS64.RED.A1T0 RZ, [R0+URZ], RZ ;  /* 0x000000ff00ff79a7 */ /* 0x0087e200081004ff */
[----:B-----5:R-:W-:Y:S11]  /*43b0*/  LOP3.LUT P3, RZ, R30, 0x1, RZ, 0xc0, !PT ;  /* 0x000000011eff7812 */ /* 0x020ff6000786c0ff */
[----:B------:R-:W-:Y:S02]  /*43c0*/  @!UPT UIADD3 URZ, UPT, UPT, URZ, URZ, URZ ;  /* 0x000000fffffff290 */ /* 0x000fe4000fffe0ff */
[----:B------:R-:W-:Y:S02]  /*43d0*/  @P3 MOV R13, R28 ;  /* 0x0000001c000d3202 */ /* 0x000fe40000000f00 */
[----:B------:R-:W-:Y:S01]  /*43e0*/  @P3 LOP3.LUT R8, R29, 0xffff, RZ, 0xc0, !PT ;  /* 0x0000ffff1d083812 */ /* 0x000fe200078ec0ff */
[----:B---3--:R-:W-:Y:S06]  /*43f0*/  @!P0 BRA `(.L_x_71) ;  /* 0x0000000000a48947 */ /* 0x008fec0003800000 */
[----:B-1----:R-:W-:Y:S01]  /*4400*/  IMAD.HI.U32 R33, R22, R7, RZ ;  /* 0x0000000716217227 */ /* 0x002fe200078e00ff */
[----:B------:R-:W-:Y:S02]  /*4410*/  ISETP.NE.AND P0, PT, R6, 0x1, PT ;  /* 0x000000010600780c */ /* 0x000fe40003f05270 */
[----:B------:R-:W-:Y:S01]  /*4420*/  ISETP.NE.AND P2, PT, R26, 0x1, PT ;  /* 0x000000011a00780c */ /* 0x000fe20003f45270 */
[----:B----4-:R-:W-:Y:S01]  /*4430*/  IMAD.HI.U32 R34, R19, R16, RZ ;  /* 0x0000001013227227 */ /* 0x010fe200078e00ff */
[----:B------:R-:W-:Y:S02]  /*4440*/  SHF.R.U32.HI R33, RZ, R18, R33 ;  /* 0x00000012ff217219 */ /* 0x000fe40000011621 */
[----:B------:R-:W-:Y:S01]  /*4450*/  ISETP.NE.AND P4, PT, R2, 0x1, PT ;  /* 0x000000010200780c */ /* 0x000fe20003f85270 */
[----:B------:R-:W-:Y:S01]  /*4460*/  IMAD.HI.U32 R38, R13, R16, RZ ;  /* 0x000000100d267227 */ /* 0x000fe200078e00ff */
[----:B------:R-:W-:Y:S02]  /*4470*/  SHF.R.U32.HI R34, RZ, R17, R34 ;  /* 0x00000011ff227219 */ /* 0x000fe40000011622 */
[----:B------:R-:W-:Y:S01]  /*4480*/  SEL R3, R22, R33, !P0 ;  /* 0x0000002116037207 */ /* 0x000fe20004000000 */
[C---:B------:R-:W-:Y:S01]  /*4490*/  IMAD.HI.U32 R33, R8.reuse, R7, RZ ;  /* 0x0000000708217227 */ /* 0x040fe200078e00ff */
[----:B------:R-:W-:Y:S02]  /*44a0*/  SEL R11, R19, R34, !P4 ;  /* 0x00000022130b7207 */ /* 0x000fe40006000000 */
[----:B------:R-:W-:Y:S01]  /*44b0*/  SHF.R.U32.HI R38, RZ, R17, R38 ;  /* 0x00000011ff267219 */ /* 0x000fe20000011626 */
[----:B------:R-:W-:Y:S01]  /*44c0*/  IMAD.HI.U32 R40, R3, R4, RZ ;  /* 0x0000000403287227 */ /* 0x000fe200078e00ff */
[----:B------:R-:W-:Y:S03]  /*44d0*/  SHF.R.U32.HI R33, RZ, R18, R33 ;  /* 0x00000012ff217219 */ /* 0x000fe60000011621 */
[----:B------:R-:W-:Y:S01]  /*44e0*/  IMAD.HI.U32 R34, R11, R4, RZ ;  /* 0x000000040b227227 */ /* 0x000fe200078e00ff */
[----:B------:R-:W-:Y:S02]  /*44f0*/  @P2 SHF.R.U32.HI R3, RZ, R5, R40 ;  /* 0x00000005ff032219 */ /* 0x000fe40000011628 */
[----:B------:R-:W-:Y:S02]  /*4500*/  SEL R9, R8, R33, !P0 ;  /* 0x0000002108097207 */ /* 0x000fe40004000000 */
[----:B------:R-:W-:Y:S01]  /*4510*/  @P2 SHF.R.U32.HI R11, RZ, R5, R34 ;  /* 0x00000005ff0b2219 */ /* 0x000fe20000011622 */
[C---:B------:R-:W-:Y:S01]  /*4520*/  IMAD R10, R26.reuse, R3, RZ ;  /* 0x000000031a0a7224 */ /* 0x040fe200078e02ff */
[----:B------:R-:W-:Y:S01]  /*4530*/  SEL R3, R13, R38, !P4 ;  /* 0x000000260d037207 */ /* 0x000fe20006000000 */
[C---:B------:R-:W-:Y:S03]  /*4540*/  IMAD.HI.U32 R14, R9.reuse, R4, RZ ;  /* 0x00000004090e7227 */ /* 0x040fe600078e00ff */
[----:B------:R-:W-:Y:S01]  /*4550*/  ISETP.GE.AND P0, PT, R9, R10, PT ;  /* 0x0000000a0900720c */ /* 0x000fe20003f06270 */
[C---:B------:R-:W-:Y:S01]  /*4560*/  IMAD R12, R26.reuse, R11, RZ ;  /* 0x0000000b1a0c7224 */ /* 0x040fe200078e02ff */
[-C--:B------:R-:W-:Y:S04]  /*4570*/  SHF.R.U32.HI R14, RZ, R5.reuse, R14 ;  /* 0x00000005ff0e7219 */ /* 0x080fe8000001160e */
[----:B------:R-:W-:Y:S02]  /*4580*/  ISETP.GE.OR P0, PT, R3, R12, P0 ;  /* 0x0000000c0300720c */ /* 0x000fe40000706670 */
[----:B------:R-:W-:Y:S05]  /*4590*/  SEL R15, R9, R14, !P2 ;  /* 0x0000000e090f7207 */ /* 0x000fea0005000000 */
[----:B------:R-:W-:Y:S04]  /*45a0*/  IMAD.MOV R14, RZ, RZ, -R15 ;  /* 0x000000ffff0e7224 */ /* 0x000fe800078e0a0f */
[----:B------:R-:W-:Y:S02]  /*45b0*/  IMAD R14, R26, R14, R9 ;  /* 0x0000000e1a0e7224 */ /* 0x000fe400078e0209 */
[C---:B------:R-:W-:Y:S05]  /*45c0*/  @!P0 IMAD.HI.U32 R10, R3.reuse, R4, RZ ;  /* 0x00000004030a8227 */ /* 0x040fea00078e00ff */
[----:B------:R-:W-:Y:S04]  /*45d0*/  @!P0 SHF.R.U32.HI R10, RZ, R5, R10 ;  /* 0x00000005ff0a8219 */ /* 0x000fe8000001160a */
[----:B------:R-:W-:Y:S01]  /*45e0*/  @!P0 SEL R0, R3, R10, !P2 ;  /* 0x0000000a03008207 */ /* 0x000fe20005000000 */
[----:B------:R-:W-:Y:S03]  /*45f0*/  IMAD.MOV R10, RZ, RZ, -R3 ;  /* 0x000000ffff0a7224 */ /* 0x000fe600078e0a03 */
[----:B------:R-:W-:Y:S01]  /*4600*/  @!P0 IADD3 R15, PT, PT, R15, -R0, RZ ;  /* 0x800000000f0f8210 */ /* 0x000fe20007ffe0ff */
[----:B------:R-:W-:Y:S01]  /*4610*/  @!P0 IMAD R0, R11, R14, R0 ;  /* 0x0000000e0b008224 */ /* 0x000fe200078e0200 */
[----:B------:R-:W-:Y:S01]  /*4620*/  IADD3 R11, PT, PT, -R9, RZ, RZ ;  /* 0x000000ff090b7210 */ /* 0x000fe20007ffe1ff */
[----:B------:R-:W-:Y:S02]  /*4630*/  IMAD R13, R2, R10, R13 ;  /* 0x0000000a020d7224 */ /* 0x000fe400078e020d */
[----:B------:R-:W-:Y:S02]  /*4640*/  @!P0 IMAD R9, R15, R26, R3 ;  /* 0x0000001a0f098224 */ /* 0x000fe400078e0203 */
[----:B------:R-:W-:Y:S02]  /*4650*/  @!P0 IMAD.MOV.U32 R3, RZ, RZ, R0 ;  /* 0x000000ffff038224 */ /* 0x000fe400078e0000 */
[----:B------:R-:W-:Y:S02]  /*4660*/  IMAD R8, R6, R11, R8 ;  /* 0x0000000b06087224 */ /* 0x000fe400078e0208 */
[----:B------:R-:W-:Y:S02]  /*4670*/  IMAD R13, R3, R2, R13 ;  /* 0x00000002030d7224 */ /* 0x000fe400078e020d */
[----:B------:R-:W-:Y:S02]  /*4680*/  IMAD R8, R9, R6, R8 ;  /* 0x0000000609087224 */ /* 0x000fe400078e0208 */
.L_x_71:
[----:B------:R-:W-:Y:S05]  /*4690*/  BRA.U UP1, `(.L_x_72) ;  /* 0x0000000101107547 */ /* 0x000fea000b800000 */
[----:B------:R-:W-:Y:S04]  /*46a0*/  MOV R0, UR21 ;  /* 0x0000001500007c02 */ /* 0x000fe80008000f00 */
[----:B------:R-:W-:Y:S04]  /*46b0*/  SHF.L.U32 R3, R0, 0x1f, RZ ;  /* 0x0000001f00037819 */ /* 0x000fe800000006ff */
[----:B------:R-:W3:Y:S02]  /*46c0*/  SYNCS.PHASECHK.TRANS64.TRYWAIT P0, [UR4+0x68], R3 ;  /* 0x00006803ff0075a7 */ /* 0x000ee40008001104 */
[----:B---3--:R-:W-:Y:S05]  /*46d0*/  @!P0 BRA `(.L_x_73) ;  /* 0x0000004400e48947 */ /* 0x008fea0003800000 */
.L_x_72:
[----:B------:R-:W-:Y:S02]  /*46e0*/  R2UR UR35, R21 ;  /* 0x00000000152372ca */ /* 0x000fe400000e0000 */
[----:B------:R-:W-:Y:S02]  /*46f0*/  R2UR UR34, R20 ;  /* 0x00000000142272ca */ /* 0x000fe400000e0000 */
[----:B------:R-:W-:Y:S02]  /*4700*/  ISETP.NE.U32.AND P2, PT, RZ, UR14, PT ;  /* 0x0000000eff007c0c */ /* 0x000fe4000bf45070 */
[----:B------:R-:W-:Y:S02]  /*4710*/  SHF.L.U32 R12, R32, 0x1f, RZ ;  /* 0x0000001f200c7819 */ /* 0x000fe400000006ff */
[----:B------:R-:W-:Y:S05]  /*4720*/  ISETP.NE.AND.EX P2, PT, RZ, UR15, PT, P2 ;  /* 0x0000000fff007c0c */ /* 0x000fea000bf45320 */
[----:B------:R-:W-:Y:S02]  /*4730*/  USHF.L.U32 UR35, UR35, 0x7, URZ ;  /* 0x0000000723237899 */ /* 0x000fe400080006ff */
[----:B------:R-:W-:Y:S01]  /*4740*/  USHF.L.U32 UR34, UR34, 0x6, URZ ;  /* 0x0000000622227899 */ /* 0x000fe200080006ff */
[----:B------:R-:W-:Y:S11]  /*4750*/  BRA.U !UP3, `(.L_x_74) ;  /* 0x000000010b347547 */ /* 0x000ff6000b800000 */
[----:B------:R-:W-:Y:S01]  /*4760*/  UPLOP3.LUT UP0, UPT, UPT, UPT, UP2, 0x80, 0x8 ;  /* 0x000000000008789c */ /* 0x000fe20003f0f020 */
[----:B---3--:R-:W-:Y:S02]  /*4770*/  HFMA2 R0, -RZ, RZ, 0, 5.9604644775390625e-08 ;  /* 0x00000001ff007431 */ /* 0x008fe400000001ff */
[----:B------:R-:W-:Y:S03]  /*4780*/  IMAD.MOV.U32 R67, RZ, RZ, 0x1 ;  /* 0x00000001ff437424 */ /* 0x000fe600078e00ff */
[----:B------:R-:W-:Y:S05]  /*4790*/  PLOP3.LUT P0, PT, PT, PT, UP0, 0x80, 0x8 ;  /* 0x000000000008781c */ /* 0x000fea0003f0f008 */
[----:B------:R-:W3:Y:S01]  /*47a0*/  @UP0 LDCU.64 UR6, c[0x0][0x888] ;  /* 0x00011100ff0607ac */ /* 0x000ee20008000a00 */
[----:B------:R-:W-:Y:S07]  /*47b0*/  @UP0 UIMAD UR5, UR52, UR14, URZ ;  /* 0x0000000e340502a4 */ /* 0x000fee000f8e02ff */
[----:B------:R-:W-:Y:S01]  /*47c0*/  @!P0 PRMT R67, R0, 0x7610, R67 ;  /* 0x0000761000438816 */ /* 0x000fe20000000043 */
[----:B---3--:R-:W-:Y:S03]  /*47d0*/  @UP0 UIMAD.WIDE UR6, UR5, 0x4, UR6 ;  /* 0x00000004050608a5 */ /* 0x008fe6000f8e0206 */
[----:B------:R-:W3:Y:S03]  /*47e0*/  @!UP0 LDCU UR5, c[0x0][0x880] ;  /* 0x00011000ff0587ac */ /* 0x000ee60008000800 */
[----:B------:R-:W-:Y:S01]  /*47f0*/  IMAD.U32 R10, RZ, RZ, UR6 ;  /* 0x00000006ff0a7e24 */ /* 0x000fe2000f8e00ff */
[----:B------:R-:W-:Y:S05]  /*4800*/  MOV R11, UR7 ;  /* 0x00000007000b7c02 */ /* 0x000fea0008000f00 */
[----:B------:R1:W5:Y:S02]  /*4810*/  @P0 LDG.E R35, desc[UR54][R10.64] ;  /* 0x000000360a230981 */ /* 0x000364000c1e1900 */
[----:B-1-3--:R-:W-:Y:S07]  /*4820*/  @!P0 IMAD.U32 R35, RZ, RZ, UR5 ;  /* 0x00000005ff238e24 */ /* 0x00afee000f8e00ff */
.L_x_74:
[----:B-----5:R-:W-:Y:S01]  /*4830*/  @!P2 FSETP.EQ.AND P0, PT, R35, RZ, PT ;  /* 0x000000ff2300a20b */ /* 0x020fe20003f02000 */
[----:B------:R-:W-:Y:S01]  /*4840*/  @!UPT UIADD3 URZ, UPT, UPT, URZ, URZ, URZ ;  /* 0x000000fffffff290 */ /* 0x000fe2000fffe0ff */
[----:B------:R-:W-:Y:S11]  /*4850*/  @!P2 BRA `(.L_x_75) ;  /* 0x000000000014a947 */ /* 0x000ff60003800000 */
[----:B------:R-:W-:Y:S02]  /*4860*/  LOP3.LUT P2, RZ, R67, 0xff, RZ, 0xc0, !PT ;  /* 0x000000ff43ff7812 */ /* 0x000fe4000784c0ff */
[----:B------:R-:W-:Y:S04]  /*4870*/  PLOP3.LUT P0, PT, PT, PT, UP0, 0x80, 0x8 ;  /* 0x000000000008781c */ /* 0x000fe80003f0f008 */
[----:B------:R-:W-:Y:S07]  /*4880*/  PLOP3.LUT P0, PT, P0, PT, PT, 0x8, 0x80 ;  /* 0x000000000080781c */ /* 0x000fee000070e170 */
[----:B------:R-:W-:Y:S11]  /*4890*/  @P2 FSETP.EQ.AND P0, PT, R35, RZ, PT ;  /* 0x000000ff2300220b */ /* 0x000ff60003f02000 */
[----:B------:R-:W-:Y:S02]  /*48a0*/  @!UPT UIADD3 URZ, UPT, UPT, URZ, URZ, URZ ;  /* 0x000000fffffff290 */ /* 0x000fe4000fffe0ff */
.L_x_75:
[----:B------:R-:W5:Y:S01]  /*48b0*/  SYNCS.PHASECHK.TRANS64.TRYWAIT P2, [UR4+0x40], R12 ;  /* 0x0000400cff0075a7 */ /* 0x000f620008041104 */
[----:B------:R-:W-:Y:S04]  /*48c0*/  ELECT P4, URZ, PT ;  /* 0x0000000000ff782f */ /* 0x000fe80003880000 */
[----:B------:R-:W-:Y:S11]  /*48d0*/  PLOP3.LUT P4, PT, P0, P4, PT, 0xf2, 0x2f ;  /* 0x00000000002f781c */ /* 0x000ff60000789e72 */
[----:B------:R-:W-:Y:S02]  /*48e0*/  @!UPT UIADD3 URZ, UPT, UPT, URZ, URZ, URZ ;  /* 0x000000fffffff290 */ /* 0x000fe4000fffe0ff */
[----:B--2---:R-:W-:Y:S05]  /*48f0*/  @!P4 IADD3 R9, P0, PT, R36, 0x580, RZ ;  /* 0x000005802409c810 */ /* 0x004fea0007f1e0ff */
[----:B---3--:R-:W-:Y:S01]  /*4900*/  @!P4 IMAD.X R0, RZ, RZ, R37, P0 ;  /* 0x000000ffff00c224 */ /* 0x008fe200000e0625 */
[----:B-----5:R-:W-:Y:S07]  /*4910*/  @!P2 BRA `(.L_x_76) ;  /* 0x00000044006ca947 */ /* 0x020fee0003800000 */
.L_x_159:
[----:B------:R-:W-:Y:S01]  /*4920*/  @!P4 R2UR UR6, R9 ;  /* 0x000000000906c2ca */ /* 0x000fe200000e0000 */
[----:B------:R-:W-:Y:S01]  /*4930*/  VOTEU.ALL UP1, P4 ;  /* 0x0000000000ff7886 */ /* 0x000fe20002020000 */
[----:B------:R-:W-:Y:S01]  /*4940*/  @!P4 R2UR UR5, R0 ;  /* 0x000000000005c2ca */ /* 0x000fe200000e0000 */
[----:B------:R-:W-:Y:S01]  /*4950*/  @!P4 IMAD.MOV.U32 R0, RZ, RZ, 0x2000 ;  /* 0x00002000ff00c424 */ /* 0x000fe200078e00ff */
[----:B------:R-:W-:Y:S01]  /*4960*/  UMOV UR8, 0x0 ;  /* 0x0000000000087882 */ /* 0x000fe20000000000 */
[----:B------:R-:W-:Y:S01]  /*4970*/  UMOV UR9, 0x10000000 ;  /* 0x1000000000097882 */ /* 0x000fe20000000000 */
[----:B------:R-:W-:Y:S01]  /*4980*/  @!UP1 UIADD3 UR32, UPT, UPT, UR4, 0x200, URZ ;  /* 0x0000020004209890 */ /* 0x000fe2000fffe0ff */
[----:B------:R-:W-:Y:S01]  /*4990*/  @!P4 IADD3 R9, P0, PT, R36, 0x580, RZ ;  /* 0x000005802409c810 */ /* 0x000fe20007f1e0ff */
[----:B------:R-:W-:Y:S01]  /*49a0*/  VOTEU.ALL UP1, P4 ;  /* 0x0000000000ff7886 */ /* 0x000fe20002020000 */
[----:B------:R-:W-:Y:S04]  /*49b0*/  UMOV UR36, UR52 ;  /* 0x0000003400247c82 */ /* 0x000fe80008000000 */
[----:B------:R-:W-:Y:S02]  /*49c0*/  IMAD.U32 R10, RZ, RZ, UR6 ;  /* 0x00000006ff0a7e24 */ /* 0x000fe4000f8e00ff */
[----:B------:R-:W-:Y:S01]  /*49d0*/  IMAD.U32 R11, RZ, RZ, UR5 ;  /* 0x00000005ff0b7e24 */ /* 0x000fe2000f8e00ff */
[----:B------:R-:W-:Y:S02]  /*49e0*/  UPRMT UR5, UR45, 0x654, UR33 ;  /* 0x000006542d057896 */ /* 0x000fe40008000021 */
[----:B------:R-:W-:Y:S02]  /*49f0*/  @!P4 R2UR UR6, R10 ;  /* 0x000000000a06c2ca */ /* 0x000fe400000e0000 */
[----:B------:R-:W-:Y:S11]  /*4a00*/  @!P4 R2UR UR7, R11 ;  /* 0x000000000b07c2ca */ /* 0x000ff600000e0000 */
[----:B------:R-:W-:Y:S02]  /*4a10*/  @!UPT UIADD3 URZ, UPT, UPT, URZ, URZ, URZ ;  /* 0x000000fffffff290 */ /* 0x000fe4000fffe0ff */
[----:B------:R3:W-:Y:S01]  /*4a20*/  @!UP1 UTMALDG.3D [UR32], [UR6], desc[UR8] ;  /* 0x00000820060095b4 */ /* 0x0007e20008011000 */
[----:B------:R5:W-:Y:S01]  /*4a30*/  @!P4 SYNCS.ARRIVE.TRANS64.RED.A0TR RZ, [UR4+0x20], R0 ;  /* 0x00002000ffffc9a7 */ /* 0x000be20008300404 */
[----:B------:R-:W-:Y:S01]  /*4a40*/  SYNCS.ARRIVE.TRANS64.RED.A1T0 RZ, [UR5], RZ ;  /* 0x000000ffffff79a7 */ /* 0x000fe20008100405 */
[----:B-----5:R-:W-:Y:S01]  /*4a50*/  @!P4 IMAD.X R0, RZ, RZ, R37, P0 ;  /* 0x000000ffff00c224 */ /* 0x020fe200000e0625 */
[----:B------:R-:W5:Y:S02]  /*4a60*/  SYNCS.PHASECHK.TRANS64.TRYWAIT P2, [UR4+0x48], R12 ;  /* 0x0000480cff0075a7 */ /* 0x000f640008041104 */
[----:B---3-5:R-:W-:Y:S05]  /*4a70*/  @!P2 BRA `(.L_x_77) ;  /* 0x00000044002ca947 */ /* 0x028fea0003800000 */
.L_x_161:
        /* <DEDUP_REMOVED lines=8> */
[----:B------:R-:W-:Y:S01]  /*4b00*/  @!UP1 UIADD3 UR24, UPT, UPT, UR4, 0x2200, URZ ;  /* 0x0000220004189890 */ /* 0x000fe2000fffe0ff */
[----:B------:R-:W-:Y:S01]  /*4b10*/  VOTEU.ALL UP1, P4 ;  /* 0x0000000000ff7886 */ /* 0x000fe20002020000 */
[----:B------:R-:W-:Y:S01]  /*4b20*/  UMOV UR27, UR35 ;  /* 0x00000023001b7c82 */ /* 0x000fe20008000000 */
[----:B------:R-:W-:Y:S02]  /*4b30*/  UMOV UR28, UR52 ;  /* 0x00000034001c7c82 */ /* 0x000fe40008000000 */
[----:B------:R-:W-:Y:S02]  /*4b40*/  IMAD.U32 R10, RZ, RZ, UR6 ;  /* 0x00000006ff0a7e24 */ /* 0x000fe4000f8e00ff */
[----:B------:R-:W-:Y:S01]  /*4b50*/  IMAD.U32 R11, RZ, RZ, UR5 ;  /* 0x00000005ff0b7e24 */ /* 0x000fe2000f8e00ff */
[----:B------:R-:W-:Y:S01]  /*4b60*/  UPRMT UR5, UR45, 0x654, UR25 ;  /* 0x000006542d057896 */ /* 0x000fe20008000019 */
[----:B------:R-:W-:Y:S01]  /*4b70*/  @!P4 IMAD.X R20, RZ, RZ, R37, P0 ;  /* 0x000000ffff14c224 */ /* 0x000fe200000e0625 */
[----:B------:R-:W-:Y:S02]  /*4b80*/  @!P4 R2UR UR6, R10 ;  /* 0x000000000a06c2ca */ /* 0x000fe400000e0000 */
[----:B------:R-:W-:Y:S11]  /*4b90*/  @!P4 R2UR UR7, R11 ;  /* 0x000000000b07c2ca */ /* 0x000ff600000e0000 */
[----:B------:R-:W-:Y:S02]  /*4ba0*/  @!UPT UIADD3 URZ, UPT, UPT, URZ, URZ, URZ ;  /* 0x000000fffffff290 */ /* 0x000fe4000fffe0ff */
[----:B------:R3:W-:Y:S01]  /*4bb0*/  @!UP1 UTMALDG.3D [UR24], [UR6], desc[UR8] ;  /* 0x00000818060095b4 */ /* 0x0007e20008011000 */
[----:B------:R3:W-:Y:S01]  /*4bc0*/  @!P4 SYNCS.ARRIVE.TRANS64.RED.A0TR RZ, [UR4+0x28], R0 ;  /* 0x00002800ffffc9a7 */ /* 0x0007e20008300404 */
[----:B------:R-:W-:Y:S01]  /*4bd0*/  SYNCS.ARRIVE.TRANS64.RED.A1T0 RZ, [UR5], RZ ;  /* 0x000000ffffff79a7 */ /* 0x000fe20008100405 */
[----:B------:R-:W5:Y:S02]  /*4be0*/  SYNCS.PHASECHK.TRANS64.TRYWAIT P2, [UR4+0x50], R12 ;  /* 0x0000500cff0075a7 */ /* 0x000f640008041104 */
[----:B---3-5:R-:W-:Y:S05]  /*4bf0*/  @!P2 BRA `(.L_x_78) ;  /* 0x0000004000e4a947 */ /* 0x028fea0003800000 */
.L_x_163:
[----:B------:R-:W3:Y:S01]  /*4c00*/  LDC.64 R14, c[0x0][0xb10] ;  /* 0x0002c400ff0e7b82 */ /* 0x000ee20000000a00 */
[----:B------:R-:W-:Y:S01]  /*4c10*/  @!P4 R2UR UR6, R21 ;  /* 0x000000001506c2ca */ /* 0x000fe200000e0000 */
[----:B------:R-:W-:Y:S01]  /*4c20*/  VOTEU.ALL UP1, P4 ;  /* 0x0000000000ff7886 */ /* 0x000fe20002020000 */
[----:B------:R-:W-:Y:S01]  /*4c30*/  @!P4 R2UR UR5, R20 ;  /* 0x000000001405c2ca */ /* 0x000fe200000e0000 */
[----:B------:R-:W-:Y:S01]  /*4c40*/  UMOV UR8, 0x0 ;  /* 0x0000000000087882 */ /* 0x000fe20000000000 */
[----:B------:R-:W-:Y:S03]  /*4c50*/  UMOV UR9, 0x10000000 ;  /* 0x1000000000097882 */ /* 0x000fe60000000000 */
[----:B------:R-:W5:Y:S01]  /*4c60*/  LDC.64 R10, c[0x0][0xb18] ;  /* 0x0002c600ff0a7b82 */ /* 0x000f620000000a00 */
[----:B------:R-:W-:Y:S01]  /*4c70*/  @!UP1 UIADD3 UR18, UPT, UPT, UR34, 0x20, URZ ;  /* 0x0000002022129890 */ /* 0x000fe2000fffe0ff */
[----:B------:R-:W-:Y:S01]  /*4c80*/  @P3 SHF.R.U32.HI R24, RZ, 0x10, R29 ;  /* 0x00000010ff183819 */ /* 0x000fe2000001161d */
[----:B------:R-:W-:Y:S01]  /*4c90*/  @!UP1 UIADD3 UR16, UPT, UPT, UR4, 0x4200, URZ ;  /* 0x0000420004109890 */ /* 0x000fe2000fffe0ff */
[----:B------:R-:W-:Y:S01]  /*4ca0*/  VIADD R27, R27, 0x1 ;  /* 0x000000011b1b7836 */ /* 0x000fe20000000000 */
[----:B------:R-:W-:Y:S03]  /*4cb0*/  VOTEU.ALL UP1, P4 ;  /* 0x0000000000ff7886 */ /* 0x000fe60002020000 */
[----:B------:R-:W1:Y:S01]  /*4cc0*/  @!P1 LDC R0, c[0x0][0xb20] ;  /* 0x0002c800ff009b82 */ /* 0x000e620000000800 */
[----:B------:R-:W-:Y:S01]  /*4cd0*/  UMOV UR19, UR35 ;  /* 0x0000002300137c82 */ /* 0x000fe20008000000 */
[----:B------:R-:W-:Y:S01]  /*4ce0*/  IMAD.U32 R20, RZ, RZ, UR6 ;  /* 0x00000006ff147e24 */ /* 0x000fe2000f8e00ff */
[----:B------:R-:W-:Y:S05]  /*4cf0*/  UMOV UR20, UR52 ;  /* 0x0000003400147c82 */ /* 0x000fea0008000000 */
[----:B--2---:R-:W2:Y:S01]  /*4d00*/  @!P1 LDC R3, c[0x0][0xb0c] ;  /* 0x0002c300ff039b82 */ /* 0x004ea20000000800 */
[----:B------:R-:W-:Y:S01]  /*4d10*/  IMAD.U32 R21, RZ, RZ, UR5 ;  /* 0x00000005ff157e24 */ /* 0x000fe2000f8e00ff */
[----:B------:R-:W-:Y:S01]  /*4d20*/  UPRMT UR5, UR45, 0x654, UR17 ;  /* 0x000006542d057896 */ /* 0x000fe20008000011 */
[----:B------:R-:W-:Y:S01]  /*4d30*/  @!P4 R2UR UR6, R20 ;  /* 0x000000001406c2ca */ /* 0x000fe200000e0000 */
[----:B------:R-:W-:Y:S02]  /*4d40*/  @!P4 IMAD.MOV.U32 R20, RZ, RZ, 0x2000 ;  /* 0x00002000ff14c424 */ /* 0x000fe400078e00ff */
[----:B------:R-:W-:Y:S11]  /*4d50*/  @!P4 R2UR UR7, R21 ;  /* 0x000000001507c2ca */ /* 0x000ff600000e0000 */
[----:B------:R-:W-:Y:S02]  /*4d60*/  @!UPT UIADD3 URZ, UPT, UPT, URZ, URZ, URZ ;  /* 0x000000fffffff290 */ /* 0x000fe4000fffe0ff */
[----:B------:R1:W-:Y:S01]  /*4d70*/  @!UP1 UTMALDG.3D [UR16], [UR6], desc[UR8] ;  /* 0x00000810060095b4 */ /* 0x0003e20008011000 */
[----:B------:R1:W-:Y:S01]  /*4d80*/  @!P4 SYNCS.ARRIVE.TRANS64.RED.A0TR RZ, [UR4+0x30], R20 ;  /* 0x00003014ffffc9a7 */ /* 0x0003e20008300404 */
[----:B--2---:R-:W-:Y:S01]  /*4d90*/  @!P1 ISETP.NE.AND P2, PT, R3, 0x1, PT ;  /* 0x000000010300980c */ /* 0x004fe20003f45270 */
[C---:B---3--:R-:W-:Y:S01]  /*4da0*/  @!P1 IMAD.HI.U32 R14, R13.reuse, R14, RZ ;  /* 0x0000000e0d0e9227 */ /* 0x048fe200078e00ff */
[----:B-----5:R-:W-:Y:S03]  /*4db0*/  @!P1 ISETP.NE.AND P0, PT, R10, 0x1, PT ;  /* 0x000000010a00980c */ /* 0x020fe60003f05270 */
[C---:B------:R-:W-:Y:S01]  /*4dc0*/  @!P1 IMAD.HI.U32 R11, R8.reuse, R11, RZ ;  /* 0x0000000b080b9227 */ /* 0x040fe200078e00ff */
[----:B------:R-:W-:Y:S04]  /*4dd0*/  @!P1 SHF.R.U32.HI R14, RZ, R15, R14 ;  /* 0x0000000fff0e9219 */ /* 0x000fe8000001160e */
[----:B-1----:R-:W-:Y:S01]  /*4de0*/  @!P1 SHF.R.U32.HI R9, RZ, R0, R11 ;  /* 0x00000000ff099219 */ /* 0x002fe2000001160b */
[----:B------:R-:W-:Y:S01]  /*4df0*/  SYNCS.ARRIVE.TRANS64.RED.A1T0 RZ, [UR5], RZ ;  /* 0x000000ffffff79a7 */ /* 0x000fe20008100405 */
[----:B------:R-:W-:Y:S02]  /*4e00*/  @!P1 SEL R14, R13, R14, !P2 ;  /* 0x0000000e0d0e9207 */ /* 0x000fe40005000000 */
[----:B------:R-:W-:Y:S01]  /*4e10*/  @!P1 SEL R9, R8, R9, !P0 ;  /* 0x0000000908099207 */ /* 0x000fe20004000000 */
[----:B------:R-:W1:Y:S04]  /*4e20*/  SYNCS.PHASECHK.TRANS64.TRYWAIT P5, [UR4+0x58], R12 ;  /* 0x0000580cff0075a7 */ /* 0x000e6800080a1104 */
[----:B------:R-:W-:Y:S02]  /*4e30*/  @!P1 IMAD.IADD R0, R9, 0x1, -R14 ;  /* 0x0000000109009824 */ /* 0x000fe400078e0a0e */
[----:B------:R-:W-:Y:S02]  /*4e40*/  @!P1 IMAD.IADD R9, R14, 0x1, -R9 ;  /* 0x000000010e099824 */ /* 0x000fe400078e0a09 */
[----:B------:R-:W-:Y:S02]  /*4e50*/  @!P1 IMAD R13, R0, R3, R13 ;  /* 0x00000003000d9224 */ /* 0x000fe400078e020d */
[----:B------:R-:W-:Y:S01]  /*4e60*/  @!P1 IMAD R8, R9, R10, R8 ;  /* 0x0000000a09089224 */ /* 0x000fe200078e0208 */
[----:B-1----:R-:W-:Y:S06]  /*4e70*/  @!P5 BRA `(.L_x_79) ;  /* 0x00000040005cd947 */ /* 0x002fec0003800000 */
.L_x_165:
[----:B-1----:R-:W-:Y:S01]  /*4e80*/  @!P4 IADD3 R3, P0, PT, R36, 0x580, RZ ;  /* 0x000005802403c810 */ /* 0x002fe20007f1e0ff */
[----:B------:R-:W-:Y:S01]  /*4e90*/  VOTEU.ALL UP1, P4 ;  /* 0x0000000000ff7886 */ /* 0x000fe20002020000 */
[----:B------:R-:W-:Y:S01]  /*4ea0*/  UMOV UR18, 0x0 ;  /* 0x0000000000127882 */ /* 0x000fe20000000000 */
[----:B------:R-:W-:Y:S01]  /*4eb0*/  UMOV UR19, 0x10000000 ;  /* 0x1000000000137882 */ /* 0x000fe20000000000 */
[----:B------:R-:W-:Y:S01]  /*4ec0*/  @!P4 R2UR UR6, R3 ;  /* 0x000000000306c2ca */ /* 0x000fe200000e0000 */
[----:B------:R-:W-:Y:S01]  /*4ed0*/  @!P4 IMAD.X R0, RZ, RZ, R37, P0 ;  /* 0x000000ffff00c224 */ /* 0x000fe200000e0625 */
[----:B------:R-:W-:Y:S01]  /*4ee0*/  @!UP1 UIADD3 UR10, UPT, UPT, UR34, 0x30, URZ ;  /* 0x00000030220a9890 */ /* 0x000fe2000fffe0ff */
[C---:B------:R-:W-:Y:S01]  /*4ef0*/  ISETP.NE.AND P0, PT, R27.reuse, 0x2, PT ;  /* 0x000000021b00780c */ /* 0x040fe20003f05270 */
[----:B------:R-:W-:Y:S01]  /*4f00*/  @!UP1 UIADD3 UR8, UPT, UPT, UR4, 0x6200, URZ ;  /* 0x0000620004089890 */ /* 0x000fe2000fffe0ff */
[----:B------:R-:W-:Y:S01]  /*4f10*/  LOP3.LUT R32, R32, 0x1, RZ, 0x3c, !PT ;  /* 0x0000000120207812 */ /* 0x000fe200078e3cff */
[----:B------:R-:W-:Y:S01]  /*4f20*/  @!UP1 UIADD3 UR9, UPT, UPT, UR4, 0x38, URZ ;  /* 0x0000003804099890 */ /* 0x000fe2000fffe0ff */
[----:B------:R-:W-:Y:S01]  /*4f30*/  @!P4 R2UR UR5, R0 ;  /* 0x000000000005c2ca */ /* 0x000fe200000e0000 */
[----:B------:R-:W-:Y:S01]  /*4f40*/  VOTEU.ALL UP1, P4 ;  /* 0x0000000000ff7886 */ /* 0x000fe20002020000 */
[----:B------:R-:W-:Y:S01]  /*4f50*/  UMOV UR11, UR35 ;  /* 0x00000023000b7c82 */ /* 0x000fe20008000000 */
[----:B------:R-:W-:Y:S01]  /*4f60*/  UMOV UR12, UR52 ;  /* 0x00000034000c7c82 */ /* 0x000fe20008000000 */
[----:B------:R-:W-:Y:S01]  /*4f70*/  @P3 R2UR UR52, R24 ;  /* 0x00000000183432ca */ /* 0x000fe200000e0000 */
[----:B------:R-:W-:Y:S01]  /*4f80*/  IMAD.IADD R20, R8, 0x1, R66 ;  /* 0x0000000108147824 */ /* 0x000fe200078e0242 */
[----:B------:R-:W-:Y:S01]  /*4f90*/  SEL R0, RZ, 0x1, P0 ;  /* 0x00000001ff007807 */ /* 0x000fe20000000000 */
[----:B------:R-:W-:Y:S01]  /*4fa0*/  IMAD.U32 R10, RZ, RZ, UR6 ;  /* 0x00000006ff0a7e24 */ /* 0x000fe2000f8e00ff */
[----:B------:R-:W-:Y:S01]  /*4fb0*/  SEL R27, R27, RZ, P0 ;  /* 0x000000ff1b1b7207 */ /* 0x000fe20000000000 */
[----:B------:R-:W-:Y:S01]  /*4fc0*/  IMAD.IADD R21, R13, 0x1, R68 ;  /* 0x000000010d157824 */ /* 0x000fe200078e0244 */
[----:B------:R-:W-:Y:S02]  /*4fd0*/  LOP3.LUT R25, R25, R0, RZ, 0x3c, !PT ;  /* 0x0000000019197212 */ /* 0x000fe400078e3cff */
[----:B------:R-:W-:Y:S01]  /*4fe0*/  @!P4 R2UR UR6, R10 ;  /* 0x000000000a06c2ca */ /* 0x000fe200000e0000 */
[----:B------:R-:W-:Y:S05]  /*4ff0*/  IMAD.U32 R11, RZ, RZ, UR5 ;  /* 0x00000005ff0b7e24 */ /* 0x000fea000f8e00ff */
[----:B------:R-:W-:Y:S11]  /*5000*/  @!P4 R2UR UR7, R11 ;  /* 0x000000000b07c2ca */ /* 0x000ff600000e0000 */
[----:B------:R-:W-:Y:S02]  /*5010*/  @!UPT UIADD3 URZ, UPT, UPT, URZ, URZ, URZ ;  /* 0x000000fffffff290 */ /* 0x000fe4000fffe0ff */
[----:B------:R3:W-:Y:S01]  /*5020*/  @!UP1 UTMALDG.3D [UR8], [UR6], desc[UR18] ;  /* 0x00001208060095b4 */ /* 0x0007e20008011000 */
[----:B------:R3:W-:Y:S01]  /*5030*/  @!P4 SYNCS.ARRIVE.TRANS64.RED.A0TR RZ, [UR4+0x38], R23 ;  /* 0x00003817ffffc9a7 */ /* 0x0007e20008300404 */
[----:B------:R-:W-:Y:S01]  /*5040*/  UPLOP3.LUT UP1, UPT, UPT, UPT, UPT, 0x80, 0x8 ;  /* 0x000000000008789c */ /* 0x000fe20003f2f070 */
[----:B------:R-:W-:Y:S01]  /*5050*/  SYNCS.ARRIVE.TRANS64.RED.A1T0 RZ, [UR13], RZ ;  /* 0x000000ffffff79a7 */ /* 0x000fe2000810040d */
[----:B------:R-:W-:Y:S09]  /*5060*/  @P3 BRA `(.L_x_80) ;  /* 0xfffffff000903947 */ /* 0x000ff2000383ffff */
[----:B------:R-:W-:-:S04]  /*5070*/  SHF.L.U32 R3, R32, 0x1f, RZ ;  /* 0x0000001f20037819 */ /* 0x000fc800000006ff */
[----:B------:R-:W1:Y:S02]  /*5080*/  SYNCS.PHASECHK.TRANS64.TRYWAIT P0, [UR4+0x40], R3 ;  /* 0x00004003ff0075a7 */ /* 0x000e640008001104 */
[----:B-1----:R-:W-:Y:S05]  /*5090*/  @!P0 BRA `(.L_x_81) ;  /* 0x0000003c00ec8947 */ /* 0x002fea0003800000 */
.L_x_167:
[----:B------:R-:W2:Y:S02]  /*50a0*/  SYNCS.PHASECHK.TRANS64.TRYWAIT P0, [UR4+0x48], R3 ;  /* 0x00004803ff0075a7 */ /* 0x000ea40008001104 */
[----:B--2---:R-:W-:Y:S05]  /*50b0*/  @!P0 BRA `(.L_x_82) ;  /* 0x0000003c00fc8947 */ /* 0x004fea0003800000 */
.L_x_169:
[----:B------:R-:W2:Y:S02]  /*50c0*/  SYNCS.PHASECHK.TRANS64.TRYWAIT P0, [UR4+0x50], R3 ;  /* 0x00005003ff0075a7 */ /* 0x000ea40008001104 */
[----:B--2---:R-:W-:Y:S05]  /*50d0*/  @!P0 BRA `(.L_x_83) ;  /* 0x00000040000c8947 */ /* 0x004fea0003800000 */
.L_x_171:
[----:B-1----:R-:W-:-:S07]  /*50e0*/  MOV R0, UR4 ;  /* 0x0000000400007c02 */ /* 0x002fce0008000f00 */
.L_x_84:
[----:B-1----:R-:W-:-:S04]  /*50f0*/  SHF.L.U32 R3, R32, 0x1f, RZ ;  /* 0x0000001f20037819 */ /* 0x002fc800000006ff */
[----:B------:R1:W2:Y:S03]  /*5100*/  SYNCS.PHASECHK.TRANS64.TRYWAIT P0, [R0+URZ+0x58], R3 ;  /* 0x00005803000075a7 */ /* 0x0002a600080011ff */
[----:B--2---:R-:W-:Y:S05]  /*5110*/  @!P0 NANOSLEEP.SYNCS 0x989680 ;  /* 0x009896800000895d */ /* 0x004fea0003900000 */
[----:B------:R-:W2:Y:S02]  /*5120*/  @!P0 SYNCS.PHASECHK.TRANS64 P0, [R0+URZ+0x58], R3 ;  /* 0x00005803000085a7 */ /* 0x000ea400080010ff */
[----:B--23--:R-:W-:Y:S05]  /*5130*/  @P0 EXIT ;  /* 0x000000000000094d */ /* 0x00cfea0003800000 */
[----:B------:R-:W-:Y:S05]  /*5140*/  BRA `(.L_x_84) ;  /* 0xfffffffc00e87947 */ /* 0x000fea000383ffff */
.L_x_69:
[----:B------:R-:W-:-:S06]  /*5150*/  UISETP.GE.AND UP1, UPT, UR10, 0x4, UPT ;  /* 0x000000040a00788c */ /* 0x000fcc000bf26270 */
[----:B------:R-:W-:-:S13]  /*5160*/  PLOP3.LUT P0, PT, PT, PT, UP1, 0x80, 0x8 ;  /* 0x000000000008781c */ /* 0x000fda0003f0f018 */
[----:B------:R-:W-:Y:S05]  /*5170*/  @!P0 EXIT ;  /* 0x000000000000894d */ /* 0x000fea0003800000 */
[----:B------:R-:W-:Y:S01]  /*5180*/  BAR.SYNC.DEFER_BLOCKING 0x6, 0xa0 ;  /* 0x0182800000007b1d */ /* 0x000fe20000010000 */
[C---:B------:R-:W-:Y:S01]  /*5190*/  IMAD.SHL.U32 R3, R81.reuse, 0x10, RZ ;  /* 0x0000001051037824 */ /* 0x040fe200078e00ff */
[C---:B------:R-:W-:Y:S01]  /*51a0*/  SHF.L.U32 R33, R81.reuse, 0x10, RZ ;  /* 0x0000001051217819 */ /* 0x040fe200000006ff */
[C---:B------:R-:W-:Y:S01]  /*51b0*/  IMAD.SHL.U32 R80, R81.reuse, 0x2, RZ ;  /* 0x0000000251507824 */ /* 0x040fe200078e00ff */
[----:B------:R-:W-:Y:S01]  /*51c0*/  LOP3.LUT R82, R81, 0x60, RZ, 0xc0, !PT ;  /* 0x0000006051527812 */ /* 0x000fe200078ec0ff */
[----:B------:R-:W-:Y:S01]  /*51d0*/  HFMA2 R77, -RZ, RZ, 0, 5.9604644775390625e-08 ;  /* 0x00000001ff4d7431 */ /* 0x000fe200000001ff */
[----:B------:R-:W-:Y:S02]  /*51e0*/  UMOV UR36, 0x400 ;  /* 0x0000040000247882 */ /* 0x000fe40000000000 */
[----:B------:R-:W1:Y:S01]  /*51f0*/  LDC R71, c[0x0][0x370] ;  /* 0x0000dc00ff477b82 */ /* 0x000e620000000800 */
[----:B------:R-:W-:Y:S01]  /*5200*/  ULEA UR36, UR45, UR36, 0x18 ;  /* 0x000000242d247291 */ /* 0x000fe2000f8ec0ff */
[----:B------:R-:W-:Y:S01]  /*5210*/  LOP3.LUT R5, R3, 0x60, RZ, 0xc0, !PT ;  /* 0x0000006003057812 */ /* 0x000fe200078ec0ff */
[----:B------:R-:W-:Y:S01]  /*5220*/  HFMA2 R75, -RZ, RZ, 0, 0 ;  /* 0x00000000ff4b7431 */ /* 0x000fe200000001ff */
[----:B------:R-:W-:Y:S01]  /*5230*/  LOP3.LUT R79, R81, 0x2, RZ, 0xc0, !PT ;  /* 0x00000002514f7812 */ /* 0x000fe200078ec0ff */
[----:B------:R-:W-:Y:S01]  /*5240*/  UIADD3 UR4, UPT, UPT, UR36, 0x200, URZ ;  /* 0x0000020024047890 */ /* 0x000fe2000fffe0ff */
[----:B------:R-:W-:Y:S01]  /*5250*/  LOP3.LUT R80, R5, 0xc, R80, 0xf8, !PT ;  /* 0x0000000c05507812 */ /* 0x000fe200078ef850 */
[----:B------:R-:W-:Y:S01]  /*5260*/  IMAD.MOV.U32 R30, RZ, RZ, RZ ;  /* 0x000000ffff1e7224 */ /* 0x000fe200078e00ff */
[----:B------:R-:W2:Y:S01]  /*5270*/  LDC R28, c[0x0][0xb0c] ;  /* 0x0002c300ff1c7b82 */ /* 0x000ea20000000800 */
[----:B------:R-:W-:Y:S01]  /*5280*/  LOP3.LUT R33, R33, 0x600000, RZ, 0xc0, !PT ;  /* 0x0060000021217812 */ /* 0x000fe200078ec0ff */
[----:B------:R-:W-:Y:S01]  /*5290*/  IMAD.MOV.U32 R85, RZ, RZ, RZ ;  /* 0x000000ffff557224 */ /* 0x000fe200078e00ff */
[----:B------:R-:W-:Y:S01]  /*52a0*/  LOP3.LUT R80, R80, 0x790, R3, 0xf8, !PT ;  /* 0x0000079050507812 */ /* 0x000fe200078ef803 */
[----:B------:R-:W-:Y:S01]  /*52b0*/  IMAD.U32 R73, RZ, RZ, UR4 ;  /* 0x00000004ff497e24 */ /* 0x000fe2000f8e00ff */
[----:B------:R-:W-:Y:S01]  /*52c0*/  LOP3.LUT R81, R81, 0x4, RZ, 0xc0, !PT ;  /* 0x0000000451517812 */ /* 0x000fe200078ec0ff */
[----:B------:R-:W4:Y:S01]  /*52d0*/  LDCU.64 UR50, c[0x0][0x348] ;  /* 0x00006900ff3277ac */ /* 0x000f220008000a00 */
[----:B------:R-:W-:Y:S01]  /*52e0*/  MOV R76, RZ ;  /* 0x000000ff004c7202 */ /* 0x000fe20000000f00 */
[----:B------:R-:W1:Y:S01]  /*52f0*/  LDC R69, c[0x0][0xb20] ;  /* 0x0002c800ff457b82 */ /* 0x000e620000000800 */
[----:B------:R-:W3:Y:S01]  /*5300*/  LDS R0, [UR36+0x120] ;  /* 0x00012024ff007984 */ /* 0x000ee20008000800 */
[----:B------:R-:W-:Y:S01]  /*5310*/  IMAD R80, R80, 0x4, R73 ;  /* 0x0000000450507824 */ /* 0x000fe200078e0249 */
[----:B------:R-:W1:Y:S03]  /*5320*/  LDCU.64 UR46, c[0x0][0x888] ;  /* 0x00011100ff2e77ac */ /* 0x000e660008000a00 */
[--C-:B------:R-:W-:Y:S01]  /*5330*/  IMAD R79, R79, -0x10, R80.reuse ;  /* 0xfffffff04f4f7824 */ /* 0x100fe200078e0250 */
[----:B------:R-:W1:Y:S01]  /*5340*/  LDCU.64 UR48, c[0x0][0x890] ;  /* 0x00011200ff3077ac */ /* 0x000e620008000a00 */
[----:B------:R-:W1:Y:S01]  /*5350*/  LDC R27, c[0x0][0xb30] ;  /* 0x0002cc00ff1b7b82 */ /* 0x000e620000000800 */
[----:B------:R-:W-:Y:S01]  /*5360*/  IMAD R78, R81, -0x10, R80 ;  /* 0xfffffff0514e7824 */ /* 0x000fe200078e0250 */
[----:B------:R-:W-:Y:S01]  /*5370*/  UMOV UR39, URZ ;  /* 0x000000ff00277c82 */ /* 0x000fe20008000000 */
[----:B------:R-:W-:-:S05]  /*5380*/  UMOV UR37, URZ ;  /* 0x000000ff00257c82 */ /* 0x000fca0008000000 */
[----:B------:R-:W1:Y:S08]  /*5390*/  LDC.64 R64, c[0x0][0xb10] ;  /* 0x0002c400ff407b82 */ /* 0x000e700000000a00 */
[----:B------:R-:W1:Y:S08]  /*53a0*/  LDC.64 R24, c[0x0][0xb18] ;  /* 0x0002c600ff187b82 */ /* 0x000e700000000a00 */
[----:B------:R-:W1:Y:S08]  /*53b0*/  LDC.64 R22, c[0x0][0xb28] ;  /* 0x0002ca00ff167b82 */ /* 0x000e700000000a00 */
[----:B------:R-:W1:Y:S01]  /*53c0*/  LDC.64 R62, c[0x0][0x8b0] ;  /* 0x00022c00ff3e7b82 */ /* 0x000e620000000a00 */
[----:B---3--:R-:W-:-:S07]  /*53d0*/  IMAD.IADD R33, R0, 0x1, R33 ;  /* 0x0000000100217824 */ /* 0x008fce00078e0221 */
[----:B------:R-:W3:Y:S08]  /*53e0*/  LDC.64 R60, c[0x0][0x8a8] ;  /* 0x00022a00ff3c7b82 */ /* 0x000ef00000000a00 */
[----:B--2-4-:R-:W1:Y:S02]  /*53f0*/  LDC R70, c[0x0][0x374] ;  /* 0x0000dd00ff467b82 */ /* 0x014e640000000800 */
.L_x_128:
[----:B------:R-:W-:Y:S02]  /*5400*/  LEA R0, R85, UR36, 0x3 ;  /* 0x0000002455007c11 */ /* 0x000fe4000f8e18ff */
[----:B------:R-:W-:Y:S02]  /*5410*/  SHF.L.U32 R3, R75, 0x1f, RZ ;  /* 0x0000001f4b037819 */ /* 0x000fe400000006ff */
[----:B-1----:R-:W-:Y:S02]  /*5420*/  LEA R16, R85, UR36, 0x4 ;  /* 0x0000002455107c11 */ /* 0x002fe4000f8e20ff */
[----:B------:R-:W2:Y:S02]  /*5430*/  SYNCS.PHASECHK.TRANS64.TRYWAIT P0, [R0+URZ+0x70], R3 ;  /* 0x00007003000075a7 */ /* 0x000ea400080011ff */
[----:B--23--:R-:W-:Y:S05]  /*5440*/  @!P0 BRA `(.L_x_85) ;  /* 0x0000003c00488947 */ /* 0x00cfea0003800000 */
.L_x_172:
[----:B------:R-:W4:Y:S01]  /*5450*/  LDC.64 R12, c[0x0][0xb10] ;  /* 0x0002c400ff0c7b82 */ /* 0x000f220000000a00 */
[----:B------:R-:W3:Y:S01]  /*5460*/  LDS.128 R16, [R16+0x100] ;  /* 0x0001000010107984 */ /* 0x000ee20000000c00 */
[----:B-1----:R-:W-:Y:S01]  /*5470*/  ISETP.NE.AND P1, PT, R27, 0x1, PT ;  /* 0x000000011b00780c */ /* 0x002fe20003f25270 */
[----:B--2---:R-:W-:Y:S01]  /*5480*/  VIADD R0, R0, 0x80 ;  /* 0x0000008000007836 */ /* 0x004fe20000000000 */
[----:B------:R-:W-:Y:S04]  /*5490*/  ISETP.GE.AND P0, PT, R26, 0x1, PT ;  /* 0x000000011a00780c */ /* 0x000fe80003f06270 */
[----:B------:R-:W1:Y:S01]  /*54a0*/  LDC.64 R10, c[0x0][0xb18] ;  /* 0x0002c600ff0a7b82 */ /* 0x000e620000000a00 */
[----:B------:R-:W-:Y:S01]  /*54b0*/  PRMT R0, RZ, 0x654, R0 ;  /* 0x00000654ff007816 */ /* 0x000fe20000000000 */
[----:B------:R-:W-:Y:S01]  /*54c0*/  @!PT LDS RZ, [RZ] ;  /* 0x00000000fffff984 */ /* 0x000fe20000000800 */
[----:B------:R-:W-:Y:S01]  /*54d0*/  @!PT LDS RZ, [RZ] ;  /* 0x00000000fffff984 */ /* 0x000fe20000000800 */
[----:B------:R-:W-:Y:S01]  /*54e0*/  @!PT LDS RZ, [RZ] ;  /* 0x00000000fffff984 */ /* 0x000fe20000000800 */
[----:B------:R-:W-:Y:S01]  /*54f0*/  @!PT LDS RZ, [RZ] ;  /* 0x00000000fffff984 */ /* 0x000fe20000000800 */
[----:B------:R2:W-:Y:S06]  /*5500*/  MEMBAR.ALL.CTA ;  /* 0x0000000000007992 */ /* 0x0005ec0000008000 */
[----:B--2---:R-:W2:Y:S01]  /*5510*/  FENCE.VIEW.ASYNC.S ;  /* 0x00000000000073c6 */ /* 0x004ea20000000000 */
[----:B------:R-:W1:Y:S08]  /*5520*/  @!P1 LDC R14, c[0x0][0xb20] ;  /* 0x0002c800ff0e9b82 */ /* 0x000e700000000800 */
[----:B------:R-:W1:Y:S01]  /*5530*/  @!P1 LDC R9, c[0x0][0xb0c] ;  /* 0x0002c300ff099b82 */ /* 0x000e620000000800 */
[----:B--2---:R2:W-:Y:S01]  /*5540*/  SYNCS.ARRIVE.TRANS64.RED.A1T0 RZ, [R0+URZ], RZ ;  /* 0x000000ff00ff79a7 */ /* 0x0045e200081004ff */
[----:B---3--:R-:W-:Y:S04]  /*5550*/  LOP3.LUT P4, RZ, R18, 0x1, RZ, 0xc0, !PT ;  /* 0x0000000112ff7812 */ /* 0x008fe8000788c0ff */
[----:B------:R-:W-:Y:S09]  /*5560*/  P2R R83, PR, RZ, 0x10 ;  /* 0x00000010ff537803 */ /* 0x000ff20000000000 */
[----:B------:R-:W-:Y:S02]  /*5570*/  @P4 MOV R31, R16 ;  /* 0x00000010001f4202 */ /* 0x000fe40000000f00 */
[----:B------:R-:W-:Y:S01]  /*5580*/  @P4 LOP3.LUT R29, R17, 0xffff, RZ, 0xc0, !PT ;  /* 0x0000ffff111d4812 */ /* 0x000fe200078ec0ff */
[----:B--2-4-:R-:W-:Y:S06]  /*5590*/  @!P0 BRA `(.L_x_86) ;  /* 0x0000000000a48947 */ /* 0x014fec0003800000 */
[----:B------:R-:W-:Y:S01]  /*55a0*/  IMAD.HI.U32 R36, R70, R25, RZ ;  /* 0x0000001946247227 */ /* 0x000fe200078e00ff */
[----:B------:R-:W-:Y:S02]  /*55b0*/  ISETP.NE.AND P0, PT, R24, 0x1, PT ;  /* 0x000000011800780c */ /* 0x000fe40003f05270 */
[----:B------:R-:W-:Y:S01]  /*55c0*/  ISETP.NE.AND P2, PT, R26, 0x1, PT ;  /* 0x000000011a00780c */ /* 0x000fe20003f45270 */
[-C--:B------:R-:W-:Y:S01]  /*55d0*/  IMAD.HI.U32 R34, R71, R64.reuse, RZ ;  /* 0x0000004047227227 */ /* 0x080fe200078e00ff */
[----:B------:R-:W-:Y:S02]  /*55e0*/  SHF.R.U32.HI R37, RZ, R69, R36 ;  /* 0x00000045ff257219 */ /* 0x000fe40000011624 */
[----:B------:R-:W-:Y:S01]  /*55f0*/  ISETP.NE.AND P3, PT, R28, 0x1, PT ;  /* 0x000000011c00780c */ /* 0x000fe20003f65270 */
[----:B------:R-:W-:Y:S01]  /*5600*/  IMAD.HI.U32 R40, R29, R25, RZ ;  /* 0x000000191d287227 */ /* 0x000fe200078e00ff */
[----:B------:R-:W-:Y:S02]  /*5610*/  SHF.R.U32.HI R34, RZ, R65, R34 ;  /* 0x00000041ff227219 */ /* 0x000fe40000011622 */
[----:B------:R-:W-:Y:S01]  /*5620*/  SEL R3, R70, R37, !P0 ;  /* 0x0000002546037207 */ /* 0x000fe20004000000 */
[----:B------:R-:W-:Y:S01]  /*5630*/  IMAD.HI.U32 R38, R31, R64, RZ ;  /* 0x000000401f267227 */ /* 0x000fe200078e00ff */
[----:B------:R-:W-:Y:S03]  /*5640*/  SEL R7, R71, R34, !P3 ;  /* 0x0000002247077207 */ /* 0x000fe60005800000 */
[-C--:B------:R-:W-:Y:S01]  /*5650*/  IMAD.HI.U32 R34, R3, R22.reuse, RZ ;  /* 0x0000001603227227 */ /* 0x080fe200078e00ff */
[----:B------:R-:W-:Y:S03]  /*5660*/  SHF.R.U32.HI R38, RZ, R65, R38 ;  /* 0x00000041ff267219 */ /* 0x000fe60000011626 */
[----:B------:R-:W-:Y:S01]  /*5670*/  IMAD.HI.U32 R36, R7, R22, RZ ;  /* 0x0000001607247227 */ /* 0x000fe200078e00ff */
[----:B------:R-:W-:Y:S02]  /*5680*/  @P2 SHF.R.U32.HI R3, RZ, R23, R34 ;  /* 0x00000017ff032219 */ /* 0x000fe40000011622 */
[----:B------:R-:W-:Y:S02]  /*5690*/  SHF.R.U32.HI R34, RZ, R69, R40 ;  /* 0x00000045ff227219 */ /* 0x000fe40000011628 */
[----:B------:R-:W-:Y:S01]  /*56a0*/  @P2 SHF.R.U32.HI R7, RZ, R23, R36 ;  /* 0x00000017ff072219 */ /* 0x000fe20000011624 */
[C---:B------:R-:W-:Y:S01]  /*56b0*/  IMAD R2, R26.reuse, R3, RZ ;  /* 0x000000031a027224 */ /* 0x040fe200078e02ff */
[----:B------:R-:W-:Y:S02]  /*56c0*/  SEL R5, R29, R34, !P0 ;  /* 0x000000221d057207 */ /* 0x000fe40004000000 */
[----:B------:R-:W-:Y:S01]  /*56d0*/  SEL R3, R31, R38, !P3 ;  /* 0x000000261f037207 */ /* 0x000fe20005800000 */
[----:B------:R-:W-:Y:S01]  /*56e0*/  IMAD R4, R26, R7, RZ ;  /* 0x000000071a047224 */ /* 0x000fe200078e02ff */
[C---:B------:R-:W-:Y:S01]  /*56f0*/  ISETP.GE.AND P0, PT, R5.reuse, R2, PT ;  /* 0x000000020500720c */ /* 0x040fe20003f06270 */
[----:B------:R-:W-:Y:S03]  /*5700*/  IMAD.HI.U32 R6, R5, R22, RZ ;  /* 0x0000001605067227 */ /* 0x000fe600078e00ff */
[----:B------:R-:W-:Y:S01]  /*5710*/  ISETP.GE.OR P0, PT, R3, R4, P0 ;  /* 0x000000040300720c */ /* 0x000fe20000706670 */
[----:B------:R-:W-:Y:S01]  /*5720*/  IMAD.MOV R4, RZ, RZ, -R3 ;  /* 0x000000ffff047224 */ /* 0x000fe200078e0a03 */
[-C--:B------:R-:W-:Y:S03]  /*5730*/  SHF.R.U32.HI R6, RZ, R23.reuse, R6 ;  /* 0x00000017ff067219 */ /* 0x080fe60000011606 */
[----:B------:R-:W-:Y:S01]  /*5740*/  IMAD R31, R28, R4, R31 ;  /* 0x000000041c1f7224 */ /* 0x000fe200078e021f */
[----:B------:R-:W-:Y:S05]  /*5750*/  SEL R15, R5, R6, !P2 ;  /* 0x00000006050f7207 */ /* 0x000fea0005000000 */
[----:B------:R-:W-:Y:S02]  /*5760*/  IMAD.MOV R6, RZ, RZ, -R15 ;  /* 0x000000ffff067224 */ /* 0x000fe400078e0a0f */
[C---:B------:R-:W-:Y:S04]  /*5770*/  @!P0 IMAD.HI.U32 R2, R3.reuse, R22, RZ ;  /* 0x0000001603028227 */ /* 0x040fe800078e00ff */
[----:B------:R-:W-:Y:S01]  /*5780*/  IMAD R6, R26, R6, R5 ;  /* 0x000000061a067224 */ /* 0x000fe200078e0205 */
[----:B------:R-:W-:Y:S04]  /*5790*/  @!P0 SHF.R.U32.HI R2, RZ, R23, R2 ;  /* 0x00000017ff028219 */ /* 0x000fe80000011602 */
[----:B------:R-:W-:Y:S02]  /*57a0*/  @!P0 SEL R0, R3, R2, !P2 ;  /* 0x0000000203008207 */ /* 0x000fe40005000000 */
[----:B------:R-:W-:Y:S02]  /*57b0*/  IADD3 R2, PT, PT, -R5, RZ, RZ ;  /* 0x000000ff05027210 */ /* 0x000fe40007ffe1ff */
[----:B------:R-:W-:Y:S01]  /*57c0*/  @!P0 IADD3 R8, PT, PT, R15, -R0, RZ ;  /* 0x800000000f088210 */ /* 0x000fe20007ffe0ff */
[----:B------:R-:W-:Y:S02]  /*57d0*/  @!P0 IMAD R0, R7, R6, R0 ;  /* 0x0000000607008224 */ /* 0x000fe400078e0200 */
[----:B------:R-:W-:Y:S02]  /*57e0*/  IMAD R29, R24, R2, R29 ;  /* 0x00000002181d7224 */ /* 0x000fe400078e021d */
[----:B------:R-:W-:Y:S02]  /*57f0*/  @!P0 IMAD R5, R8, R26, R3 ;  /* 0x0000001a08058224 */ /* 0x000fe400078e0203 */
[----:B------:R-:W-:Y:S04]  /*5800*/  @!P0 IMAD.MOV.U32 R3, RZ, RZ, R0 ;  /* 0x000000ffff038224 */ /* 0x000fe800078e0000 */
[----:B------:R-:W-:Y:S02]  /*5810*/  IMAD R31, R3, R28, R31 ;  /* 0x0000001c031f7224 */ /* 0x000fe400078e021f */
[----:B------:R-:W-:Y:S07]  /*5820*/  IMAD R29, R5, R24, R29 ;  /* 0x00000018051d7224 */ /* 0x000fee00078e021d */
.L_x_86:
[----:B-1----:R-:W-:Y:S01]  /*5830*/  @!P1 ISETP.NE.AND P0, PT, R10, 0x1, PT ;  /* 0x000000010a00980c */ /* 0x002fe20003f05270 */
[----:B------:R-:W-:Y:S01]  /*5840*/  @!P1 IMAD.HI.U32 R3, R29, R11, RZ ;  /* 0x0000000b1d039227 */ /* 0x000fe200078e00ff */
[----:B------:R-:W-:Y:S01]  /*5850*/  R2UR UR5, R21 ;  /* 0x00000000150572ca */ /* 0x000fe200000e0000 */
[----:B------:R-:W-:Y:S01]  /*5860*/  BSSY.RECONVERGENT B6, `(.L_x_87) ;  /* 0x0000031000067945 */ /* 0x000fe20003800200 */
[----:B------:R-:W-:Y:S01]  /*5870*/  R2UR UR4, R20 ;  /* 0x00000000140472ca */ /* 0x000fe200000e0000 */
[----:B------:R-:W-:Y:S01]  /*5880*/  @!P1 IMAD.HI.U32 R0, R31, R12, RZ ;  /* 0x0000000c1f009227 */ /* 0x000fe200078e00ff */
[----:B------:R-:W-:Y:S02]  /*5890*/  @!P1 SHF.R.U32.HI R2, RZ, R14, R3 ;  /* 0x0000000eff029219 */ /* 0x000fe40000011603 */
[----:B------:R-:W-:Y:S01]  /*58a0*/  @!P1 ISETP.NE.AND P2, PT, R9, 0x1, PT ;  /* 0x000000010900980c */ /* 0x000fe20003f45270 */
[----:B------:R-:W-:Y:S01]  /*58b0*/  VIADD R85, R85, 0x1 ;  /* 0x0000000155557836 */ /* 0x000fe20000000000 */
[----:B------:R-:W-:Y:S02]  /*58c0*/  @!P1 SEL R2, R29, R2, !P0 ;  /* 0x000000021d029207 */ /* 0x000fe40004000000 */
[----:B------:R-:W-:Y:S02]  /*58d0*/  @!P1 SHF.R.U32.HI R0, RZ, R13, R0 ;  /* 0x0000000dff009219 */ /* 0x000fe40000011600 */
[----:B------:R-:W-:Y:S01]  /*58e0*/  LOP3.LUT P0, RZ, R73, 0x1b0, RZ, 0xc0, !PT ;  /* 0x000001b049ff7812 */ /* 0x000fe2000780c0ff */
[----:B------:R-:W-:Y:S01]  /*58f0*/  USHF.L.U32 UR42, UR5, 0x7, URZ ;  /* 0x00000007052a7899 */ /* 0x000fe200080006ff */
[----:B------:R-:W-:Y:S01]  /*5900*/  @!P1 SEL R3, R31, R0, !P2 ;  /* 0x000000001f039207 */ /* 0x000fe20005000000 */
[----:B------:R-:W-:Y:S01]  /*5910*/  USHF.L.U32 UR41, UR4, 0x6, URZ ;  /* 0x0000000604297899 */ /* 0x000fe200080006ff */
[----:B------:R-:W-:Y:S03]  /*5920*/  @P4 SHF.R.U32.HI R74, RZ, 0x10, R17 ;  /* 0x00000010ff4a4819 */ /* 0x000fe60000011611 */
[----:B------:R-:W-:Y:S02]  /*5930*/  @!P1 IMAD.IADD R0, R2, 0x1, -R3 ;  /* 0x0000000102009824 */ /* 0x000fe400078e0a03 */
[----:B------:R-:W-:Y:S02]  /*5940*/  @!P1 IMAD.IADD R2, R3, 0x1, -R2 ;  /* 0x0000000103029824 */ /* 0x000fe400078e0a02 */
[----:B------:R-:W-:Y:S02]  /*5950*/  @!P1 IMAD R31, R0, R9, R31 ;  /* 0x00000009001f9224 */ /* 0x000fe400078e021f */
[----:B------:R-:W-:Y:S01]  /*5960*/  @!P1 IMAD R29, R2, R10, R29 ;  /* 0x0000000a021d9224 */ /* 0x000fe200078e021d */
[----:B------:R-:W-:Y:S06]  /*5970*/  @!P0 BRA `(.L_x_88) ;  /* 0x00000000007c8947 */ /* 0x000fec0003800000 */
[----:B------:R-:W1:Y:S01]  /*5980*/  LDCU.64 UR8, c[0x4][0x80] ;  /* 0x01001000ff0877ac */ /* 0x000e620008000a00 */
[----:B------:R-:W-:Y:S01]  /*5990*/  MOV R2, 0x0 ;  /* 0x0000000000027802 */ /* 0x000fe20000000f00 */
[----:B------:R-:W-:Y:S02]  /*59a0*/  HFMA2 R12, -RZ, RZ, 0, 5.9604644775390625e-08 ;  /* 0x00000001ff0c7431 */ /* 0x000fe400000001ff */
[----:B------:R-:W-:Y:S01]  /*59b0*/  IMAD.MOV.U32 R8, RZ, RZ, 0x70 ;  /* 0x00000070ff087424 */ /* 0x000fe200078e00ff */
[----:B------:R2:W3:Y:S01]  /*59c0*/  LDC.64 R14, c[0x4][R2] ;  /* 0x01000000020e7b82 */ /* 0x0004e20000000a00 */
[----:B------:R-:W4:Y:S01]  /*59d0*/  LDCU.64 UR6, c[0x4][0x88] ;  /* 0x01001100ff0677ac */ /* 0x000f220008000a00 */
[----:B------:R-:W-:Y:S01]  /*59e0*/  IMAD.MOV.U32 R13, RZ, RZ, RZ ;  /* 0x000000ffff0d7224 */ /* 0x000fe200078e00ff */
[----:B------:R-:W2:Y:S01]  /*59f0*/  LDCU.64 UR4, c[0x4][0x8] ;  /* 0x01000100ff0477ac */ /* 0x000ea20008000a00 */
[----:B-1----:R-:W-:Y:S01]  /*5a00*/  MOV R5, UR9 ;  /* 0x0000000900057c02 */ /* 0x002fe20008000f00 */
[----:B------:R-:W-:Y:S01]  /*5a10*/  IMAD.U32 R4, RZ, RZ, UR8 ;  /* 0x00000008ff047e24 */ /* 0x000fe2000f8e00ff */
[----:B----4-:R-:W-:Y:S01]  /*5a20*/  MOV R7, UR7 ;  /* 0x0000000700077c02 */ /* 0x010fe20008000f00 */
[----:B------:R-:W-:Y:S01]  /*5a30*/  IMAD.U32 R6, RZ, RZ, UR6 ;  /* 0x00000006ff067e24 */ /* 0x000fe2000f8e00ff */
[----:B--2---:R-:W-:Y:S01]  /*5a40*/  MOV R11, UR5 ;  /* 0x00000005000b7c02 */ /* 0x004fe20008000f00 */
[----:B------:R-:W-:Y:S02]  /*5a50*/  IMAD.U32 R10, RZ, RZ, UR4 ;  /* 0x00000004ff0a7e24 */ /* 0x000fe4000f8e00ff */
[----:B------:R-:W-:Y:S07]  /*5a60*/  LEPC R20, `(.L_x_89) ;  /* 0x000000001014794e */ /* 0x000fee0000000000 */
[----:B---3-5:R-:W-:Y:S05]  /*5a70*/  CALL.ABS.NOINC R14 ;  /* 0x000000000e007343 */ /* 0x028fea0003c00000 */
.L_x_89:
[----:B------:R-:W1:Y:S01]  /*5a80*/  LDCU.64 UR8, c[0x4][0x80] ;  /* 0x01001000ff0877ac */ /* 0x000e620008000a00 */
[----:B------:R-:W2:Y:S01]  /*5a90*/  LDC.64 R2, c[0x4][R2] ;  /* 0x0100000002027b82 */ /* 0x000ea20000000a00 */
[----:B------:R-:W-:Y:S02]  /*5aa0*/  HFMA2 R12, -RZ, RZ, 0, 5.9604644775390625e-08 ;  /* 0x00000001ff0c7431 */ /* 0x000fe400000001ff */
[----:B------:R-:W-:Y:S02]  /*5ab0*/  IMAD.MOV.U32 R8, RZ, RZ, 0x70 ;  /* 0x00000070ff087424 */ /* 0x000fe400078e00ff */
[----:B------:R-:W-:Y:S01]  /*5ac0*/  IMAD.MOV.U32 R13, RZ, RZ, RZ ;  /* 0x000000ffff0d7224 */ /* 0x000fe200078e00ff */
[----:B------:R-:W3:Y:S01]  /*5ad0*/  LDCU.64 UR6, c[0x4][0x88] ;  /* 0x01001100ff0677ac */ /* 0x000ee20008000a00 */
[----:B------:R-:W4:Y:S01]  /*5ae0*/  LDCU.64 UR4, c[0x4][0x8] ;  /* 0x01000100ff0477ac */ /* 0x000f220008000a00 */
[----:B-1----:R-:W-:Y:S02]  /*5af0*/  MOV R4, UR8 ;  /* 0x0000000800047c02 */ /* 0x002fe40008000f00 */
[----:B------:R-:W-:Y:S02]  /*5b00*/  MOV R5, UR9 ;  /* 0x0000000900057c02 */ /* 0x000fe40008000f00 */
[----:B---3--:R-:W-:Y:S01]  /*5b10*/  MOV R7, UR7 ;  /* 0x0000000700077c02 */ /* 0x008fe20008000f00 */
[----:B------:R-:W-:Y:S01]  /*5b20*/  IMAD.U32 R6, RZ, RZ, UR6 ;  /* 0x00000006ff067e24 */ /* 0x000fe2000f8e00ff */
[----:B----4-:R-:W-:Y:S01]  /*5b30*/  MOV R11, UR5 ;  /* 0x00000005000b7c02 */ /* 0x010fe20008000f00 */
[----:B------:R-:W-:Y:S02]  /*5b40*/  IMAD.U32 R10, RZ, RZ, UR4 ;  /* 0x00000004ff0a7e24 */ /* 0x000fe4000f8e00ff */
[----:B------:R-:W-:Y:S07]  /*5b50*/  LEPC R20, `(.L_x_88) ;  /* 0x000000001014794e */ /* 0x000fee0000000000 */
[----:B--2---:R-:W-:Y:S05]  /*5b60*/  CALL.ABS.NOINC R2 ;  /* 0x0000000002007343 */ /* 0x004fea0003c00000 */
.L_x_88:
[----:B------:R-:W-:Y:S05]  /*5b70*/  BSYNC.RECONVERGENT B6 ;  /* 0x0000000000067941 */ /* 0x000fea0003800200 */
.L_x_87:
[----:B------:R-:W-:Y:S01]  /*5b80*/  ISETP.NE.U32.AND P4, PT, R62, RZ, PT ;  /* 0x000000ff3e00720c */ /* 0x000fe20003f85070 */
[----:B------:R-:W-:Y:S01]  /*5b90*/  UISETP.NE.AND UP2, UPT, UR44, URZ, UPT ;  /* 0x000000ff2c00728c */ /* 0x000fe2000bf45270 */
[----:B------:R-:W-:Y:S01]  /*5ba0*/  ISETP.NE.U32.AND P2, PT, RZ, UR46, PT ;  /* 0x0000002eff007c0c */ /* 0x000fe2000bf45070 */
[----:B------:R-:W-:Y:S01]  /*5bb0*/  UISETP.NE.U32.AND UP1, UPT, UR48, URZ, UPT ;  /* 0x000000ff3000728c */ /* 0x000fe2000bf25070 */
[----:B------:R-:W-:Y:S01]  /*5bc0*/  ISETP.NE.AND.EX P4, PT, R63, RZ, PT, P4 ;  /* 0x000000ff3f00720c */ /* 0x000fe20003f85340 */
[----:B------:R-:W-:Y:S01]  /*5bd0*/  UPLOP3.LUT UP0, UPT, UPT, UPT, UPT, 0x40, 0x4 ;  /* 0x000000000004789c */ /* 0x000fe20003f0e870 */
[----:B------:R-:W-:Y:S01]  /*5be0*/  ISETP.NE.AND.EX P2, PT, RZ, UR47, PT, P2 ;  /* 0x0000002fff007c0c */ /* 0x000fe2000bf45320 */
[----:B------:R-:W-:Y:S01]  /*5bf0*/  UISETP.NE.AND.EX UP1, UPT, UR49, URZ, UPT, UP1 ;  /* 0x000000ff3100728c */ /* 0x000fe2000bf25310 */
[----:B------:R-:W-:Y:S04]  /*5c00*/  PLOP3.LUT P1, PT, PT, PT, UP2, 0x80, 0x8 ;  /* 0x000000000008781c */ /* 0x000fe80003f2f028 */
[----:B------:R-:W-:Y:S06]  /*5c10*/  @UP2 UPLOP3.LUT UP0, UPT, UPT, UPT, UP1, 0x80, 0x8 ;  /* 0x000000000008289c */ /* 0x000fec0003f0f010 */
[----:B------:R-:W-:Y:S01]  /*5c20*/  PLOP3.LUT P0, PT, PT, PT, UP0, 0x80, 0x8 ;  /* 0x000000000008781c */ /* 0x000fe20003f0f008 */
[----:B------:R-:W-:Y:S01]  /*5c30*/  @!UPT UIADD3 URZ, UPT, UPT, URZ, URZ, URZ ;  /* 0x000000fffffff290 */ /* 0x000fe2000fffe0ff */
[----:B------:R-:W-:Y:S11]  /*5c40*/  BRA.U !UP1, `(.L_x_90) ;  /* 0x0000000109387547 */ /* 0x000ff6000b800000 */
[----:B------:R-:W-:Y:S01]  /*5c50*/  UISETP.NE.U32.AND UP0, UPT, UR46, URZ, UPT ;  /* 0x000000ff2e00728c */ /* 0x000fe2000bf05070 */
[----:B------:R-:W-:Y:S02]  /*5c60*/  HFMA2 R0, -RZ, RZ, 0, 5.9604644775390625e-08 ;  /* 0x00000001ff007431 */ /* 0x000fe400000001ff */
[----:B------:R-:W-:Y:S01]  /*5c70*/  IMAD.MOV.U32 R67, RZ, RZ, 0x1 ;  /* 0x00000001ff437424 */ /* 0x000fe200078e00ff */
[----:B------:R-:W-:Y:S06]  /*5c80*/  UISETP.NE.AND.EX UP0, UPT, UR47, URZ, UPT, UP0 ;  /* 0x000000ff2f00728c */ /* 0x000fec000bf05300 */
[----:B------:R-:W-:Y:S05]  /*5c90*/  PLOP3.LUT P3, PT, PT, PT, UP0, 0x80, 0x8 ;  /* 0x000000000008781c */ /* 0x000fea0003f6f008 */
[----:B------:R-:W1:Y:S01]  /*5ca0*/  @UP0 LDCU.64 UR4, c[0x0][0x888] ;  /* 0x00011100ff0407ac */ /* 0x000e620008000a00 */
[----:B------:R-:W-:Y:S07]  /*5cb0*/  @UP0 UIMAD UR6, UR52, UR48, URZ ;  /* 0x00000030340602a4 */ /* 0x000fee000f8e02ff */
[----:B------:R-:W-:Y:S01]  /*5cc0*/  @!P3 PRMT R67, R0, 0x7610, R67 ;  /* 0x000076100043b816 */ /* 0x000fe20000000043 */
[----:B-1----:R-:W-:Y:S06]  /*5cd0*/  @UP0 UIMAD.WIDE UR4, UR6, 0x4, UR4 ;  /* 0x00000004060408a5 */ /* 0x002fec000f8e0204 */
[----:B------:R-:W-:Y:S01]  /*5ce0*/  IMAD.U32 R2, RZ, RZ, UR4 ;  /* 0x00000004ff027e24 */ /* 0x000fe2000f8e00ff */
[----:B------:R-:W-:Y:S04]  /*5cf0*/  MOV R3, UR5 ;  /* 0x0000000500037c02 */ /* 0x000fe80008000f00 */
[----:B------:R-:W1:Y:S01]  /*5d00*/  @!UP0 LDCU UR4, c[0x0][0x880] ;  /* 0x00011000ff0487ac */ /* 0x000e620008000800 */
[----:B-----5:R2:W5:Y:S02]  /*5d10*/  @P3 LDG.E R35, desc[UR54][R2.64] ;  /* 0x0000003602233981 */ /* 0x020564000c1e1900 */
[----:B-12---:R-:W-:Y:S02]  /*5d20*/  @!P3 IMAD.U32 R35, RZ, RZ, UR4 ;  /* 0x00000004ff23be24 */ /* 0x006fe4000f8e00ff */
.L_x_90:
[----:B------:R-:W-:Y:S05]  /*5d30*/  @!P4 BRA `(.L_x_91) ;  /* 0x000000000020c947 */ /* 0x000fea0003800000 */
[----:B------:R-:W-:Y:S04]  /*5d40*/  ISETP.NE.U32.AND P3, PT, R60, RZ, PT ;  /* 0x000000ff3c00720c */ /* 0x000fe80003f65070 */
[----:B------:R-:W-:Y:S11]  /*5d50*/  ISETP.NE.AND.EX P3, PT, R61, RZ, PT, P3 ;  /* 0x000000ff3d00720c */ /* 0x000ff60003f65330 */
[----:B------:R-:W-:Y:S02]  /*5d60*/  @!UPT UIADD3 URZ, UPT, UPT, URZ, URZ, URZ ;  /* 0x000000fffffff290 */ /* 0x000fe4000fffe0ff */
[----:B------:R-:W1:Y:S01]  /*5d70*/  @P3 LDC.64 R2, c[0x0][0x8a8] ;  /* 0x00022a00ff023b82 */ /* 0x000e620000000a00 */
[----:B------:R-:W-:Y:S04]  /*5d80*/  @P3 IMAD R0, R62, UR52, RZ ;  /* 0x000000343e003c24 */ /* 0x000fe8000f8e02ff */
[----:B-1----:R-:W-:Y:S05]  /*5d90*/  @P3 IMAD.WIDE R2, R0, 0x4, R2 ;  /* 0x0000000400023825 */ /* 0x002fea00078e0202 */
[----:B-----5:R1:W5:Y:S02]  /*5da0*/  @P3 LDG.E R32, desc[UR54][R2.64] ;  /* 0x0000003602203981 */ /* 0x020364000c1e1900 */
[----:B-1----:R-:W2:Y:S02]  /*5db0*/  @!P3 LDC R32, c[0x0][0x8a0] ;  /* 0x00022800ff20bb82 */ /* 0x002ea40000000800 */
.L_x_91:
[----:B-----5:R-:W-:Y:S01]  /*5dc0*/  FSETP.NEU.AND P3, PT, R35, RZ, PT ;  /* 0x000000ff2300720b */ /* 0x020fe20003f6d000 */
[----:B------:R-:W-:Y:S01]  /*5dd0*/  BSSY B1, `(.L_x_92) ;  /* 0x0000039000017945 */ /* 0x000fe20003800000 */
[----:B------:R-:W-:Y:S01]  /*5de0*/  SEL R5, RZ, 0xffffffff, P2 ;  /* 0xffffffffff057807 */ /* 0x000fe20001000000 */
[----:B------:R-:W-:Y:S01]  /*5df0*/  IMAD.MOV.U32 R89, RZ, RZ, 0x1 ;  /* 0x00000001ff597424 */ /* 0x000fe200078e00ff */
[----:B------:R-:W-:Y:S01]  /*5e00*/  @P1 LOP3.LUT P2, RZ, R67, 0xff, RZ, 0xc0, !PT ;  /* 0x000000ff43ff1812 */ /* 0x000fe2000784c0ff */
[C---:B------:R-:W-:Y:S01]  /*5e10*/  IMAD R34, R30.reuse, 0x40, R33 ;  /* 0x000000401e227824 */ /* 0x040fe200078e0221 */
[----:B------:R-:W-:Y:S01]  /*5e20*/  @P1 SEL R0, RZ, 0xffffffff, P3 ;  /* 0xffffffffff001807 */ /* 0x000fe20001800000 */
[----:B------:R-:W-:Y:S01]  /*5e30*/  IMAD R86, R81, -0x10, R79 ;  /* 0xfffffff051567824 */ /* 0x000fe200078e024f */
[----:B------:R-:W-:Y:S01]  /*5e40*/  LOP3.LUT R77, R77, 0x1, RZ, 0x3c, !PT ;  /* 0x000000014d4d7812 */ /* 0x000fe200078e3cff */
[----:B------:R-:W-:Y:S01]  /*5e50*/  IMAD.MOV.U32 R43, RZ, RZ, RZ ;  /* 0x000000ffff2b7224 */ /* 0x000fe200078e00ff */
[----:B------:R-:W-:Y:S02]  /*5e60*/  @P0 SEL R0, R5, R0, !P2 ;  /* 0x0000000005000207 */ /* 0x000fe40005000000 */
[----:B------:R-:W-:Y:S02]  /*5e70*/  CS2R R46, SRZ ;  /* 0x00000000002e7805 */ /* 0x000fe4000001ff00 */
[----:B------:R-:W-:Y:S02]  /*5e80*/  LEA R88, R30, UR36, 0x3 ;  /* 0x000000241e587c11 */ /* 0x000fe4000f8e18ff */
[----:B------:R-:W-:Y:S02]  /*5e90*/  CS2R R44, SRZ ;  /* 0x00000000002c7805 */ /* 0x000fe4000001ff00 */
[----:B------:R-:W-:Y:S02]  /*5ea0*/  @P1 LOP3.LUT R0, R0, 0x1, RZ, 0xc0, !PT ;  /* 0x0000000100001812 */ /* 0x000fe400078ec0ff */
[----:B------:R-:W-:Y:S02]  /*5eb0*/  CS2R R50, SRZ ;  /* 0x0000000000327805 */ /* 0x000fe4000001ff00 */
[----:B------:R-:W-:Y:S02]  /*5ec0*/  SHF.L.U32 R3, R76, 0x1f, RZ ;  /* 0x0000001f4c037819 */ /* 0x000fe400000006ff */
[----:B------:R-:W-:Y:S02]  /*5ed0*/  CS2R R48, SRZ ;  /* 0x0000000000307805 */ /* 0x000fe4000001ff00 */
[----:B------:R-:W-:Y:S02]  /*5ee0*/  ISETP.NE.U32.OR P5, PT, R0, 0x1, !P1 ;  /* 0x000000010000780c */ /* 0x000fe40004fa5470 */
[----:B------:R-:W-:Y:S02]  /*5ef0*/  CS2R R54, SRZ ;  /* 0x0000000000367805 */ /* 0x000fe4000001ff00 */
[----:B------:R-:W-:Y:S02]  /*5f00*/  PLOP3.LUT P2, PT, PT, PT, UP1, 0x80, 0x8 ;  /* 0x000000000008781c */ /* 0x000fe40003f4f018 */
[----:B------:R-:W-:Y:S02]  /*5f10*/  CS2R R52, SRZ ;  /* 0x0000000000347805 */ /* 0x000fe4000001ff00 */
[----:B------:R-:W-:Y:S02]  /*5f20*/  LOP3.LUT P4, R84, R67, 0xff, RZ, 0xc0, !PT ;  /* 0x000000ff43547812 */ /* 0x000fe4000788c0ff */
[----:B------:R-:W-:Y:S02]  /*5f30*/  CS2R R58, SRZ ;  /* 0x00000000003a7805 */ /* 0x000fe4000001ff00 */
[----:B------:R-:W-:Y:S02]  /*5f40*/  SEL R0, RZ, 0xffffffff, P3 ;  /* 0xffffffffff007807 */ /* 0x000fe40001800000 */
[----:B------:R-:W-:Y:S02]  /*5f50*/  CS2R R56, SRZ ;  /* 0x0000000000387805 */ /* 0x000fe4000001ff00 */
[----:B------:R-:W-:Y:S02]  /*5f60*/  P2R R87, PR, RZ, 0x20 ;  /* 0x00000020ff577803 */ /* 0x000fe40000000000 */
[----:B------:R-:W-:Y:S02]  /*5f70*/  @P5 SHF.L.U32 R2, R77, 0x1f, RZ ;  /* 0x0000001f4d025819 */ /* 0x000fe400000006ff */
[----:B------:R-:W-:Y:S02]  /*5f80*/  @P2 SEL R0, R5, R0, !P4 ;  /* 0x0000000005002207 */ /* 0x000fe40006000000 */
[----:B------:R-:W1:Y:S02]  /*5f90*/  @P5 SYNCS.PHASECHK.TRANS64.TRYWAIT P1, [UR36+0x20], R2 ;  /* 0x00002002ff0055a7 */ /* 0x000e640008021124 */
[----:B------:R-:W-:Y:S04]  /*5fa0*/  LOP3.LUT R0, R0, 0x1, RZ, 0xc0, !PT ;  /* 0x0000000100007812 */ /* 0x000fe800078ec0ff */
[----:B------:R-:W-:Y:S04]  /*5fb0*/  ISETP.NE.U32.AND P2, PT, R0, 0x1, PT ;  /* 0x000000010000780c */ /* 0x000fe80003f45070 */
[----:B------:R-:W-:Y:S01]  /*5fc0*/  P2R R90, PR, RZ, 0x4 ;  /* 0x00000004ff5a7803 */ /* 0x000fe20000000000 */
[----:B------:R3:W4:Y:S01]  /*5fd0*/  SYNCS.PHASECHK.TRANS64.TRYWAIT P0, [R88+URZ+0x90], R3 ;  /* 0x00009003580075a7 */ /* 0x00072200080011ff */
[----:B-1----:R-:W-:Y:S01]  /*5fe0*/  @P5 SEL R89, RZ, 0x1, !P1 ;  /* 0x00000001ff595807 */ /* 0x002fe20004800000 */
[----:B---3--:R-:W-:Y:S06]  /*5ff0*/  @!P5 BRA `(.L_x_93) ;  /* 0x000000000058d947 */ /* 0x008fec0003800000 */
[----:B------:R-:W-:Y:S01]  /*6000*/  IMAD.MOV.U32 R47, RZ, RZ, RZ ;  /* 0x000000ffff2f7224 */ /* 0x000fe200078e00ff */
[----:B------:R-:W-:Y:S01]  /*6010*/  ISETP.NE.AND P1, PT, R89, RZ, PT ;  /* 0x000000ff5900720c */ /* 0x000fe20003f25270 */
[----:B------:R-:W-:Y:S01]  /*6020*/  BSSY B0, `(.L_x_94) ;  /* 0x000000c000007945 */ /* 0x000fe20003800000 */
[----:B------:R-:W-:Y:S02]  /*6030*/  CS2R R58, SRZ ;  /* 0x00000000003a7805 */ /* 0x000fe4000001ff00 */
[----:B------:R-:W-:Y:S02]  /*6040*/  CS2R R56, SRZ ;  /* 0x0000000000387805 */ /* 0x000fe4000001ff00 */
[----:B------:R-:W-:Y:S02]  /*6050*/  CS2R R54, SRZ ;  /* 0x0000000000367805 */ /* 0x000fe4000001ff00 */
[----:B------:R-:W-:Y:S02]  /*6060*/  CS2R R52, SRZ ;  /* 0x0000000000347805 */ /* 0x000fe4000001ff00 */
[----:B------:R-:W-:Y:S02]  /*6070*/  CS2R R50, SRZ ;  /* 0x0000000000327805 */ /* 0x000fe4000001ff00 */
[----:B------:R-:W-:Y:S02]  /*6080*/  CS2R R48, SRZ ;  /* 0x0000000000307805 */ /* 0x000fe4000001ff00 */
[----:B------:R-:W-:Y:S01]  /*6090*/  CS2R R44, SRZ ;  /* 0x00000000002c7805 */ /* 0x000fe2000001ff00 */
[----:B------:R-:W-:Y:S06]  /*60a0*/  @P1 BRA `(.L_x_95) ;  /* 0x00000000000c1947 */ /* 0x000fec0003800000 */
[----:B------:R-:W-:Y:S04]  /*60b0*/  SHF.L.U32 R5, R77, 0x1f, RZ ;  /* 0x0000001f4d057819 */ /* 0x000fe800000006ff */
[----:B------:R-:W1:Y:S02]  /*60c0*/  SYNCS.PHASECHK.TRANS64.TRYWAIT P1, [UR36+0x20], R5 ;  /* 0x00002005ff0075a7 */ /* 0x000e640008021124 */
[----:B-1----:R-:W-:Y:S05]  /*60d0*/  @!P1 BRA `(.L_x_96) ;  /* 0x0000003000389947 */ /* 0x002fea0003800000 */
.L_x_95:
[----:B------:R-:W-:Y:S05]  /*60e0*/  BSYNC B0 ;  /* 0x0000000000007941 */ /* 0x000fea0003800000 */
.L_x_94:
[----:B------:R-:W-:Y:S01]  /*60f0*/  ISETP.NE.AND P1, PT, R90, RZ, PT ;  /* 0x000000ff5a00720c */ /* 0x000fe20003f25270 */
[----:B------:R-:W-:Y:S11]  /*6100*/  HFMA2 R43, -RZ, RZ, 0, 5.9604644775390625e-08 ;  /* 0x00000001ff2b7431 */ /* 0x000ff600000001ff */
[----:B------:R-:W-:Y:S01]  /*6110*/  @!UPT UIADD3 URZ, UPT, UPT, URZ, URZ, URZ ;  /* 0x000000fffffff290 */ /* 0x000fe2000fffe0ff */
[----:B------:R3:W1:Y:S04]  /*6120*/  @P1 LDS.128 R56, [R80] ;  /* 0x0000000050381984 */ /* 0x0006680000000c00 */
[----:B------:R3:W1:Y:S04]  /*6130*/  @P1 LDS.128 R52, [R79+0x10] ;  /* 0x000010004f341984 */ /* 0x0006680000000c00 */
[----:B------:R3:W1:Y:S04]  /*6140*/  @P1 LDS.128 R48, [R78+0x20] ;  /* 0x000020004e301984 */ /* 0x0006680000000c00 */
[----:B------:R3:W1:Y:S02]  /*6150*/  @P1 LDS.128 R44, [R86+0x30] ;  /* 0x00003000562c1984 */ /* 0x0006640000000c00 */
.L_x_93:
[----:B------:R-:W-:Y:S05]  /*6160*/  BSYNC B1 ;  /* 0x0000000000017941 */ /* 0x000fea0003800000 */
.L_x_92:
[----:B-1----:R-:W-:Y:S04]  /*6170*/  SHF.R.U32.HI R5, RZ, 0x15, R34 ;  /* 0x00000015ff057819 */ /* 0x002fe80000011622 */
[----:B------:R-:W-:Y:S01]  /*6180*/  LOP3.LUT P1, RZ, R5, 0x3, R72, 0x48, !PT ;  /* 0x0000000305ff7812 */ /* 0x000fe20007824848 */
[----:B------:R-:W-:Y:S01]  /*6190*/  @!UPT UIADD3 URZ, UPT, UPT, URZ, URZ, URZ ;  /* 0x000000fffffff290 */ /* 0x000fe2000fffe0ff */
[----:B----4-:R-:W-:Y:S11]  /*61a0*/  @P0 BRA `(.L_x_97) ;  /* 0x0000000000080947 */ /* 0x010ff60003800000 */
[----:B------:R-:W1:Y:S02]  /*61b0*/  SYNCS.PHASECHK.TRANS64.TRYWAIT P0, [R88+URZ+0x90], R3 ;  /* 0x00009003580075a7 */ /* 0x000e6400080011ff */
[----:B-1----:R-:W-:Y:S05]  /*61c0*/  @!P0 BRA `(.L_x_98) ;  /* 0x0000003000148947 */ /* 0x002fea0003800000 */
.L_x_97:
[----:B------:R-:W-:Y:S05]  /*61d0*/  @!P1 BRA `(.L_x_99) ;  /* 0x0000000000409947 */ /* 0x000fea0003800000 */
[----:B------:R-:W4:Y:S01]  /*61e0*/  LDCU.64 UR8, c[0x4][0x70] ;  /* 0x01000e00ff0877ac */ /* 0x000f220008000a00 */
[----:B-1----:R-:W-:Y:S01]  /*61f0*/  MOV R3, 0x0 ;  /* 0x0000000000037802 */ /* 0x002fe20000000f00 */
[----:B------:R-:W-:Y:S02]  /*6200*/  HFMA2 R12, -RZ, RZ, 0, 5.9604644775390625e-08 ;  /* 0x00000001ff0c7431 */ /* 0x000fe400000001ff */
[----:B------:R-:W-:Y:S02]  /*6210*/  IMAD.MOV.U32 R8, RZ, RZ, 0x192 ;  /* 0x00000192ff087424 */ /* 0x000fe400078e00ff */
[----:B------:R-:W-:Y:S01]  /*6220*/  IMAD.MOV.U32 R13, RZ, RZ, RZ ;  /* 0x000000ffff0d7224 */ /* 0x000fe200078e00ff */
[----:B------:R-:W1:Y:S01]  /*6230*/  LDCU.64 UR6, c[0x4][0x78] ;  /* 0x01000f00ff0677ac */ /* 0x000e620008000a00 */
[----:B------:R-:W2:Y:S01]  /*6240*/  LDC.64 R2, c[0x4][R3] ;  /* 0x0100000003027b82 */ /* 0x000ea20000000a00 */
[----:B------:R-:W5:Y:S01]  /*6250*/  LDCU.64 UR4, c[0x4][0x10] ;  /* 0x01000200ff0477ac */ /* 0x000f620008000a00 */
[----:B----4-:R-:W-:Y:S01]  /*6260*/  MOV R5, UR9 ;  /* 0x0000000900057c02 */ /* 0x010fe20008000f00 */
[----:B------:R-:W-:Y:S01]  /*6270*/  IMAD.U32 R4, RZ, RZ, UR8 ;  /* 0x00000008ff047e24 */ /* 0x000fe2000f8e00ff */
[----:B-1----:R-:W-:Y:S01]  /*6280*/  MOV R7, UR7 ;  /* 0x0000000700077c02 */ /* 0x002fe20008000f00 */
[----:B------:R-:W-:Y:S01]  /*6290*/  IMAD.U32 R6, RZ, RZ, UR6 ;  /* 0x00000006ff067e24 */ /* 0x000fe2000f8e00ff */
[----:B-----5:R-:W-:Y:S01]  /*62a0*/  MOV R11, UR5 ;  /* 0x00000005000b7c02 */ /* 0x020fe20008000f00 */
[----:B------:R-:W-:Y:S02]  /*62b0*/  IMAD.U32 R10, RZ, RZ, UR4 ;  /* 0x00000004ff0a7e24 */ /* 0x000fe4000f8e00ff */
[----:B------:R-:W-:Y:S07]  /*62c0*/  LEPC R20, `(.L_x_99) ;  /* 0x000000001014794e */ /* 0x000fee0000000000 */
[----:B--23--:R-:W-:Y:S05]  /*62d0*/  CALL.ABS.NOINC R2 ;  /* 0x0000000002007343 */ /* 0x00cfea0003c00000 */
.L_x_99:
[----:B------:R-:W-:Y:S01]  /*62e0*/  LOP3.LUT R20, R56, 0xffffe000, RZ, 0xc0, !PT ;  /* 0xffffe00038147812 */ /* 0x000fe200078ec0ff */
[----:B------:R-:W-:Y:S05]  /*62f0*/  WARPSYNC.ALL ;  /* 0x0000000000007948 */ /* 0x000fea0003800000 */
[----:B------:R-:W-:Y:S01]  /*6300*/  R2UR UR4, R34 ;  /* 0x00000000220472ca */ /* 0x000fe200000e0000 */
[----:B------:R-:W-:Y:S01]  /*6310*/  BSSY.RECONVERGENT B0, `(.L_x_100) ;  /* 0x0000058000007945 */ /* 0x000fe20003800200 */
[----:B------:R-:W-:Y:S02]  /*6320*/  LOP3.LUT R21, R57, 0xffffe000, RZ, 0xc0, !PT ;  /* 0xffffe00039157812 */ /* 0x000fe400078ec0ff */
[----:B------:R-:W-:Y:S02]  /*6330*/  LOP3.LUT R40, R58, 0xffffe000, RZ, 0xc0, !PT ;  /* 0xffffe0003a287812 */ /* 0x000fe400078ec0ff */
[----:B------:R-:W-:Y:S02]  /*6340*/  LOP3.LUT R41, R52, 0xffffe000, RZ, 0xc0, !PT ;  /* 0xffffe00034297812 */ /* 0x000fe400078ec0ff */
[----:B------:R-:W-:Y:S05]  /*6350*/  ISETP.NE.AND P0, PT, R82, RZ, PT ;  /* 0x000000ff5200720c */ /* 0x000fea0003f05270 */
[----:B------:R-:W2:Y:S02]  /*6360*/  LDTM.x16 R4, tmem[UR4] ;  /* 0x00000004000479ee */ /* 0x000ea40008240000 */
[C---:B--2---:R-:W-:Y:S01]  /*6370*/  FMUL R0, R32.reuse, R4 ;  /* 0x0000000420007220 */ /* 0x044fe20000400000 */
[C---:B------:R-:W-:Y:S01]  /*6380*/  FMUL R2, R32.reuse, R5 ;  /* 0x0000000520027220 */ /* 0x040fe20000400000 */
[C---:B-1----:R-:W-:Y:S01]  /*6390*/  FMUL R3, R32.reuse, R6 ;  /* 0x0000000620037220 */ /* 0x042fe20000400000 */
[----:B------:R-:W-:Y:S01]  /*63a0*/  FMUL R7, R32, R7 ;  /* 0x0000000720077220 */ /* 0x000fe20000400000 */
[----:B------:R-:W-:Y:S01]  /*63b0*/  FFMA R36, R35, R20, R0 ;  /* 0x0000001423247223 */ /* 0x000fe20000000000 */
[----:B------:R-:W-:Y:S01]  /*63c0*/  LOP3.LUT R20, R59, 0xffffe000, RZ, 0xc0, !PT ;  /* 0xffffe0003b147812 */ /* 0x000fe200078ec0ff */
[C---:B------:R-:W-:Y:S01]  /*63d0*/  FFMA R37, R35.reuse, R21, R2 ;  /* 0x0000001523257223 */ /* 0x040fe20000000002 */
[----:B------:R-:W-:Y:S01]  /*63e0*/  LOP3.LUT R21, R54, 0xffffe000, RZ, 0xc0, !PT ;  /* 0xffffe00036157812 */ /* 0x000fe200078ec0ff */
[----:B------:R-:W-:Y:S01]  /*63f0*/  FFMA R38, R35, R40, R3 ;  /* 0x0000002823267223 */ /* 0x000fe20000000003 */
[----:B------:R-:W-:Y:S01]  /*6400*/  LOP3.LUT R40, R53, 0xffffe000, RZ, 0xc0, !PT ;  /* 0xffffe00035287812 */ /* 0x000fe200078ec0ff */
[----:B------:R-:W-:Y:S01]  /*6410*/  FFMA R39, R35, R20, R7 ;  /* 0x0000001423277223 */ /* 0x000fe20000000007 */
[----:B------:R-:W-:Y:S01]  /*6420*/  LOP3.LUT R20, R55, 0xffffe000, RZ, 0xc0, !PT ;  /* 0xffffe00037147812 */ /* 0x000fe200078ec0ff */
[C---:B------:R-:W-:Y:S01]  /*6430*/  FMUL R4, R32.reuse, R8 ;  /* 0x0000000820047220 */ /* 0x040fe20000400000 */
[----:B------:R-:W-:Y:S01]  /*6440*/  F2FP.TF32.F32.PACK_B R36, R36 ;  /* 0x00000024ff24723e */ /* 0x000fe200024050ff */
[C---:B------:R-:W-:Y:S01]  /*6450*/  FMUL R5, R32.reuse, R9 ;  /* 0x0000000920057220 */ /* 0x040fe20000400000 */
[----:B------:R-:W-:Y:S01]  /*6460*/  F2FP.TF32.F32.PACK_B R37, R37 ;  /* 0x00000025ff25723e */ /* 0x000fe200024050ff */
[C---:B------:R-:W-:Y:S01]  /*6470*/  FMUL R6, R32.reuse, R10 ;  /* 0x0000000a20067220 */ /* 0x040fe20000400000 */
[----:B------:R-:W-:Y:S01]  /*6480*/  FMUL R11, R32, R11 ;  /* 0x0000000b200b7220 */ /* 0x000fe20000400000 */
[----:B------:R-:W-:Y:S01]  /*6490*/  F2FP.TF32.F32.PACK_B R38, R38 ;  /* 0x00000026ff26723e */ /* 0x000fe200024050ff */
[C---:B------:R-:W-:Y:S01]  /*64a0*/  FFMA R4, R35.reuse, R41, R4 ;  /* 0x0000002923047223 */ /* 0x040fe20000000004 */
[----:B------:R-:W-:Y:S01]  /*64b0*/  F2FP.TF32.F32.PACK_B R39, R39 ;  /* 0x00000027ff27723e */ /* 0x000fe200024050ff */
[C---:B------:R-:W-:Y:S01]  /*64c0*/  FFMA R5, R35.reuse, R40, R5 ;  /* 0x0000002823057223 */ /* 0x040fe20000000005 */
[C---:B------:R-:W-:Y:S01]  /*64d0*/  FFMA R6, R35.reuse, R21, R6 ;  /* 0x0000001523067223 */ /* 0x040fe20000000006 */
[----:B------:R-:W-:Y:S01]  /*64e0*/  FFMA R7, R35, R20, R11 ;  /* 0x0000001423077223 */ /* 0x000fe2000000000b */
[----:B------:R-:W-:Y:S01]  /*64f0*/  LOP3.LUT R41, R48, 0xffffe000, RZ, 0xc0, !PT ;  /* 0xffffe00030297812 */ /* 0x000fe200078ec0ff */
[----:B------:R1:W-:Y:S01]  /*6500*/  STS.128 [R80], R36 ;  /* 0x0000002450007388 */ /* 0x0003e20000000c00 */
[----:B------:R-:W-:Y:S01]  /*6510*/  LOP3.LUT R40, R49, 0xffffe000, RZ, 0xc0, !PT ;  /* 0xffffe00031287812 */ /* 0x000fe200078ec0ff */
[C---:B------:R-:W-:Y:S01]  /*6520*/  FMUL R8, R32.reuse, R12 ;  /* 0x0000000c20087220 */ /* 0x040fe20000400000 */
[----:B------:R-:W-:Y:S01]  /*6530*/  FMUL R9, R32, R13 ;  /* 0x0000000d20097220 */ /* 0x000fe20000400000 */
[----:B------:R-:W-:Y:S01]  /*6540*/  LOP3.LUT R21, R50, 0xffffe000, RZ, 0xc0, !PT ;  /* 0xffffe00032157812 */ /* 0x000fe200078ec0ff */
[C---:B------:R-:W-:Y:S01]  /*6550*/  FMUL R10, R32.reuse, R14 ;  /* 0x0000000e200a7220 */ /* 0x040fe20000400000 */
[----:B------:R-:W-:Y:S01]  /*6560*/  LOP3.LUT R20, R51, 0xffffe000, RZ, 0xc0, !PT ;  /* 0xffffe00033147812 */ /* 0x000fe200078ec0ff */
[----:B------:R-:W-:Y:S01]  /*6570*/  FMUL R15, R32, R15 ;  /* 0x0000000f200f7220 */ /* 0x000fe20000400000 */
[----:B------:R-:W-:Y:S01]  /*6580*/  F2FP.TF32.F32.PACK_B R4, R4 ;  /* 0x00000004ff04723e */ /* 0x000fe200024050ff */
[C---:B------:R-:W-:Y:S01]  /*6590*/  FFMA R8, R35.reuse, R41, R8 ;  /* 0x0000002923087223 */ /* 0x040fe20000000008 */
[----:B------:R-:W-:Y:S01]  /*65a0*/  F2FP.TF32.F32.PACK_B R5, R5 ;  /* 0x00000005ff05723e */ /* 0x000fe200024050ff */
[C---:B------:R-:W-:Y:S01]  /*65b0*/  FFMA R9, R35.reuse, R40, R9 ;  /* 0x0000002823097223 */ /* 0x040fe20000000009 */
[----:B------:R-:W-:Y:S01]  /*65c0*/  F2FP.TF32.F32.PACK_B R6, R6 ;  /* 0x00000006ff06723e */ /* 0x000fe200024050ff */
[C---:B------:R-:W-:Y:S01]  /*65d0*/  FFMA R10, R35.reuse, R21, R10 ;  /* 0x00000015230a7223 */ /* 0x040fe2000000000a */
[----:B------:R-:W-:Y:S01]  /*65e0*/  F2FP.TF32.F32.PACK_B R7, R7 ;  /* 0x00000007ff07723e */ /* 0x000fe200024050ff */
[----:B------:R-:W-:Y:S01]  /*65f0*/  FFMA R11, R35, R20, R15 ;  /* 0x00000014230b7223 */ /* 0x000fe2000000000f */
[----:B------:R-:W-:Y:S01]  /*6600*/  LOP3.LUT R41, R44, 0xffffe000, RZ, 0xc0, !PT ;  /* 0xffffe0002c297812 */ /* 0x000fe200078ec0ff */
[C---:B------:R-:W-:Y:S01]  /*6610*/  FMUL R12, R32.reuse, R16 ;  /* 0x00000010200c7220 */ /* 0x040fe20000400000 */
[----:B------:R-:W-:Y:S01]  /*6620*/  LOP3.LUT R40, R45, 0xffffe000, RZ, 0xc0, !PT ;  /* 0xffffe0002d287812 */ /* 0x000fe200078ec0ff */
[----:B------:R1:W-:Y:S01]  /*6630*/  STS.128 [R79+0x10], R4 ;  /* 0x000010044f007388 */ /* 0x0003e20000000c00 */
        /* <DEDUP_REMOVED lines=13> */
[----:B------:R-:W-:Y:S02]  /*6710*/  F2FP.TF32.F32.PACK_B R12, R12 ;  /* 0x0000000cff0c723e */ /* 0x000fe400024050ff */
[----:B------:R-:W-:Y:S01]  /*6720*/  F2FP.TF32.F32.PACK_B R13, R13 ;  /* 0x0000000dff0d723e */ /* 0x000fe200024050ff */
[----:B------:R1:W-:Y:S01]  /*6730*/  STS.128 [R78+0x20], R8 ;  /* 0x000020084e007388 */ /* 0x0003e20000000c00 */
[----:B------:R-:W-:Y:S02]  /*6740*/  F2FP.TF32.F32.PACK_B R14, R14 ;  /* 0x0000000eff0e723e */ /* 0x000fe400024050ff */
[----:B------:R-:W-:Y:S05]  /*6750*/  F2FP.TF32.F32.PACK_B R15, R15 ;  /* 0x0000000fff0f723e */ /* 0x000fea00024050ff */
[----:B------:R1:W-:Y:S01]  /*6760*/  STS.128 [R86+0x30], R12 ;  /* 0x0000300c56007388 */ /* 0x0003e20000000c00 */
[----:B------:R-:W-:Y:S01]  /*6770*/  @!PT LDS RZ, [RZ] ;  /* 0x00000000fffff984 */ /* 0x000fe20000000800 */
[----:B------:R-:W-:Y:S01]  /*6780*/  @!PT LDS RZ, [RZ] ;  /* 0x00000000fffff984 */ /* 0x000fe20000000800 */
[----:B------:R-:W-:Y:S01]  /*6790*/  @!PT LDS RZ, [RZ] ;  /* 0x00000000fffff984 */ /* 0x000fe20000000800 */
[----:B------:R-:W-:Y:S01]  /*67a0*/  @!PT LDS RZ, [RZ] ;  /* 0x00000000fffff984 */ /* 0x000fe20000000800 */
[----:B------:R2:W-:Y:S07]  /*67b0*/  MEMBAR.ALL.CTA ;  /* 0x0000000000007992 */ /* 0x0005ee0000008000 */
[----:B--2---:R-:W2:Y:S02]  /*67c0*/  FENCE.VIEW.ASYNC.S ;  /* 0x00000000000073c6 */ /* 0x004ea40000000000 */
[----:B--2---:R-:W-:Y:S06]  /*67d0*/  BAR.SYNC.DEFER_BLOCKING 0x1, 0x80 ;  /* 0x0042000000007b1d */ /* 0x004fec0000010000 */
[----:B------:R-:W-:Y:S05]  /*67e0*/  @P0 BRA `(.L_x_101) ;  /* 0x0000000000280947 */ /* 0x000fea0003800000 */
[----:B------:R-:W-:Y:S01]  /*67f0*/  UIADD3 UR4, UPT, UPT, UR36, 0x200, URZ ;  /* 0x0000020024047890 */ /* 0x000fe2000fffe0ff */
[----:B------:R-:W-:Y:S05]  /*6800*/  UMOV UR43, UR52 ;  /* 0x00000034002b7c82 */ /* 0x000fea0008000000 */
[----:B------:R-:W-:Y:S01]  /*6810*/  MOV R73, UR4 ;  /* 0x0000000400497c02 */ /* 0x000fe20008000f00 */
[----:B------:R-:W-:Y:S03]  /*6820*/  UIADD3 UR4, UP0, UPT, UR50, 0x680, URZ ;  /* 0x0000068032047890 */ /* 0x000fe6000ff1e0ff */
[----:B------:R-:W-:Y:S01]  /*6830*/  R2UR UR40, R73 ;  /* 0x00000000492872ca */ /* 0x000fe200000e0000 */
[----:B------:R-:W-:Y:S11]  /*6840*/  UIADD3.X UR5, UPT, UPT, URZ, UR51, URZ, UP0, !UPT ;  /* 0x00000033ff057290 */ /* 0x000ff600087fe4ff */
[----:B------:R-:W-:Y:S01]  /*6850*/  @!UPT UIADD3 URZ, UPT, UPT, URZ, URZ, URZ ;  /* 0x000000fffffff290 */ /* 0x000fe2000fffe0ff */
[----:B------:R2:W-:Y:S01]  /*6860*/  UTMASTG.3D [UR40], [UR4] ;  /* 0x00000028040073b5 */ /* 0x0005e20008010000 */
[----:B------:R0:W-:Y:S01]  /*6870*/  UTMACMDFLUSH ;  /* 0x00000000000079b7 */ /* 0x0001e20000000000 */
[----:B--2---:R-:W-:Y:S04]  /*6880*/  DEPBAR.LE SB0, 0x1 ;  /* 0x000080400000791a */ /* 0x004fe80000000000 */
.L_x_101:
[----:B------:R-:W-:Y:S05]  /*6890*/  BSYNC.RECONVERGENT B0 ;  /* 0x0000000000007941 */ /* 0x000fea0003800200 */
.L_x_100:
[----:B------:R-:W-:Y:S01]  /*68a0*/  BAR.SYNC.DEFER_BLOCKING 0x1, 0x80 ;  /* 0x0042000000007b1d */ /* 0x000fe20000010000 */
[----:B------:R-:W-:Y:S01]  /*68b0*/  ISETP.NE.AND P1, PT, R87, RZ, PT ;  /* 0x000000ff5700720c */ /* 0x000fe20003f25270 */
[----:B------:R-:W-:Y:S01]  /*68c0*/  UISETP.NE.AND UP0, UPT, UR39, URZ, UPT ;  /* 0x000000ff2700728c */ /* 0x000fe2000bf05270 */
[----:B------:R-:W-:Y:S11]  /*68d0*/  LEA R3, R43, UR36, 0x3 ;  /* 0x000000242b037c11 */ /* 0x000ff6000f8e18ff */
[----:B------:R-:W-:Y:S01]  /*68e0*/  @P1 SHF.L.U32 R2, R77, 0x1f, RZ ;  /* 0x0000001f4d021819 */ /* 0x000fe200000006ff */
[----:B------:R-:W-:Y:S06]  /*68f0*/  BRA.U !UP0, `(.L_x_102) ;  /* 0x0000000108247547 */ /* 0x000fec000b800000 */
[----:B-1----:R-:W-:Y:S01]  /*6900*/  IMAD.U32 R5, RZ, RZ, UR37 ;  /* 0x00000025ff057e24 */ /* 0x002fe2000f8e00ff */
[----:B------:R-:W-:Y:S01]  /*6910*/  MOV R0, UR45 ;  /* 0x0000002d00007c02 */ /* 0x000fe20008000f00 */
[----:B------:R-:W-:Y:S03]  /*6920*/  UIADD3 UR4, UPT, UPT, UR37, 0x1, URZ ;  /* 0x0000000125047890 */ /* 0x000fe6000fffe0ff */
[----:B------:R-:W-:Y:S01]  /*6930*/  @P1 LEA R5, R5, UR36, 0x3 ;  /* 0x0000002405051c11 */ /* 0x000fe2000f8e18ff */
[----:B------:R-:W-:Y:S04]  /*6940*/  UISETP.NE.AND UP0, UPT, UR4, 0x4, UPT ;  /* 0x000000040400788c */ /* 0x000fe8000bf05270 */
[----:B------:R-:W-:Y:S01]  /*6950*/  @P1 VIADD R5, R5, 0x40 ;  /* 0x0000004005051836 */ /* 0x000fe20000000000 */
[----:B------:R-:W-:Y:S04]  /*6960*/  USEL UR37, UR4, URZ, UP0 ;  /* 0x000000ff04257287 */ /* 0x000fe80008000000 */
[----:B------:R-:W-:Y:S04]  /*6970*/  @P1 PRMT R0, R0, 0x654, R5 ;  /* 0x0000065400001816 */ /* 0x000fe80000000005 */
[----:B------:R2:W-:Y:S04]  /*6980*/  @P1 SYNCS.ARRIVE.TRANS64.RED.A1T0 RZ, [R0+URZ], RZ ;  /* 0x000000ff00ff19a7 */ /* 0x0005e800081004ff */
.L_x_102:
[----:B------:R-:W4:Y:S01]  /*6990*/  @P1 SYNCS.PHASECHK.TRANS64.TRYWAIT P0, [R3+URZ+0x20], R2 ;  /* 0x00002002030015a7 */ /* 0x000f2200080011ff */
[----:B------:R-:W-:Y:S01]  /*69a0*/  BSSY B1, `(.L_x_103) ;  /* 0x0000016000017945 */ /* 0x000fe20003800000 */
[----:B----4-:R-:W-:Y:S03]  /*69b0*/  @P1 SEL R89, RZ, 0x1, !P0 ;  /* 0x00000001ff591807 */ /* 0x010fe60004000000 */
[----:B------:R-:W-:Y:S05]  /*69c0*/  @!P1 BRA `(.L_x_104) ;  /* 0x00000000004c9947 */ /* 0x000fea0003800000 */
[----:B------:R-:W-:Y:S01]  /*69d0*/  ISETP.NE.AND P0, PT, R89, RZ, PT ;  /* 0x000000ff5900720c */ /* 0x000fe20003f05270 */
[----:B------:R-:W-:Y:S01]  /*69e0*/  BSSY B0, `(.L_x_105) ;  /* 0x000000b000007945 */ /* 0x000fe20003800000 */
[----:B------:R-:W-:Y:S11]  /*69f0*/  ISETP.NE.AND P1, PT, R90, RZ, PT ;  /* 0x000000ff5a00720c */ /* 0x000ff60003f25270 */
[----:B------:R-:W-:Y:S02]  /*6a00*/  @!UPT UIADD3 URZ, UPT, UPT, URZ, URZ, URZ ;  /* 0x000000fffffff290 */ /* 0x000fe4000fffe0ff */
[C---:B-1----:R-:W-:Y:S01]  /*6a10*/  @P1 IMAD R6, R43.reuse, 0x2000, R80 ;  /* 0x000020002b061824 */ /* 0x042fe200078e0250 */
[C---:B------:R-:W-:Y:S01]  /*6a20*/  @P1 LEA R4, R43.reuse, R78, 0xd ;  /* 0x0000004e2b041211 */ /* 0x040fe200078e68ff */
[C---:B------:R-:W-:Y:S02]  /*6a30*/  @P1 IMAD R5, R43.reuse, 0x2000, R79 ;  /* 0x000020002b051824 */ /* 0x040fe400078e024f */
[----:B------:R-:W-:Y:S01]  /*6a40*/  @P1 IMAD R2, R43, 0x2000, R86 ;  /* 0x000020002b021824 */ /* 0x000fe200078e0256 */
[----:B------:R-:W-:Y:S06]  /*6a50*/  @P0 BRA `(.L_x_106) ;  /* 0x00000000000c0947 */ /* 0x000fec0003800000 */
[----:B--2---:R-:W-:Y:S04]  /*6a60*/  SHF.L.U32 R0, R77, 0x1f, RZ ;  /* 0x0000001f4d007819 */ /* 0x004fe800000006ff */
[----:B------:R-:W1:Y:S02]  /*6a70*/  SYNCS.PHASECHK.TRANS64.TRYWAIT P0, [R3+URZ+0x20], R0 ;  /* 0x00002000030075a7 */ /* 0x000e6400080011ff */
[----:B-1----:R-:W-:Y:S05]  /*6a80*/  @!P0 BRA `(.L_x_107) ;  /* 0x0000002400f88947 */ /* 0x002fea0003800000 */
.L_x_106:
[----:B------:R-:W-:Y:S05]  /*6a90*/  BSYNC B0 ;  /* 0x0000000000007941 */ /* 0x000fea0003800000 */
.L_x_105:
[----:B------:R-:W-:Y:S02]  /*6aa0*/  ISETP.NE.AND P0, PT, R90, RZ, PT ;  /* 0x000000ff5a00720c */ /* 0x000fe40003f05270 */
[----:B------:R-:W-:Y:S11]  /*6ab0*/  IADD3 R43, PT, PT, R43, 0x1, RZ ;  /* 0x000000012b2b7810 */ /* 0x000ff60007ffe0ff */
[----:B------:R4:W1:Y:S04]  /*6ac0*/  @P0 LDS.128 R56, [R6] ;  /* 0x0000000006380984 */ /* 0x0008680000000c00 */
[----:B------:R4:W1:Y:S04]  /*6ad0*/  @P0 LDS.128 R52, [R5+0x10] ;  /* 0x0000100005340984 */ /* 0x0008680000000c00 */
[----:B------:R4:W1:Y:S04]  /*6ae0*/  @P0 LDS.128 R48, [R4+0x20] ;  /* 0x0000200004300984 */ /* 0x0008680000000c00 */
[----:B------:R4:W1:Y:S02]  /*6af0*/  @P0 LDS.128 R44, [R2+0x30] ;  /* 0x00003000022c0984 */ /* 0x0008640000000c00 */
.L_x_104:
[----:B------:R-:W-:Y:S05]  /*6b00*/  BSYNC B1 ;  /* 0x0000000000017941 */ /* 0x000fea0003800000 */
.L_x_103:
[----:B-1----:R-:W-:Y:S05]  /*6b10*/  VIADD R3, R34, 0x10 ;  /* 0x0000001022037836 */ /* 0x002fea0000000000 */
[----:B------:R-:W-:Y:S04]  /*6b20*/  SHF.R.U32.HI R3, RZ, 0x15, R3 ;  /* 0x00000015ff037819 */ /* 0x000fe80000011603 */
[----:B------:R-:W-:Y:S11]  /*6b30*/  LOP3.LUT P0, RZ, R3, 0x3, R72, 0x48, !PT ;  /* 0x0000000303ff7812 */ /* 0x000ff60007804848 */
[----:B------:R-:W-:Y:S02]  /*6b40*/  @!UPT UIADD3 URZ, UPT, UPT, URZ, URZ, URZ ;  /* 0x000000fffffff290 */ /* 0x000fe4000fffe0ff */
[----:B------:R-:W-:Y:S05]  /*6b50*/  @!P0 BRA `(.L_x_108) ;  /* 0x0000000000408947 */ /* 0x000fea0003800000 */
[----:B------:R-:W1:Y:S01]  /*6b60*/  LDCU.64 UR8, c[0x4][0x70] ;  /* 0x01000e00ff0877ac */ /* 0x000e620008000a00 */
[----:B------:R-:W-:Y:S01]  /*6b70*/  MOV R3, 0x0 ;  /* 0x0000000000037802 */ /* 0x000fe20000000f00 */
[----:B------:R-:W-:Y:S02]  /*6b80*/  HFMA2 R12, -RZ, RZ, 0, 5.9604644775390625e-08 ;  /* 0x00000001ff0c7431 */ /* 0x000fe400000001ff */
[----:B------:R-:W-:Y:S02]  /*6b90*/  IMAD.MOV.U32 R8, RZ, RZ, 0x192 ;  /* 0x00000192ff087424 */ /* 0x000fe400078e00ff */
[----:B------:R-:W-:Y:S01]  /*6ba0*/  IMAD.MOV.U32 R13, RZ, RZ, RZ ;  /* 0x000000ffff0d7224 */ /* 0x000fe200078e00ff */
[----:B------:R-:W5:Y:S01]  /*6bb0*/  LDCU.64 UR6, c[0x4][0x78] ;  /* 0x01000f00ff0677ac */ /* 0x000f620008000a00 */
[----:B----4-:R-:W4:Y:S01]  /*6bc0*/  LDC.64 R2, c[0x4][R3] ;  /* 0x0100000003027b82 */ /* 0x010f220000000a00 */
[----:B------:R-:W2:Y:S01]  /*6bd0*/  LDCU.64 UR4, c[0x4][0x10] ;  /* 0x01000200ff0477ac */ /* 0x000ea20008000a00 */
[----:B-1----:R-:W-:Y:S01]  /*6be0*/  MOV R5, UR9 ;  /* 0x0000000900057c02 */ /* 0x002fe20008000f00 */
[----:B------:R-:W-:Y:S01]  /*6bf0*/  IMAD.U32 R4, RZ, RZ, UR8 ;  /* 0x00000008ff047e24 */ /* 0x000fe2000f8e00ff */
[----:B-----5:R-:W-:Y:S01]  /*6c00*/  MOV R7, UR7 ;  /* 0x0000000700077c02 */ /* 0x020fe20008000f00 */
[----:B------:R-:W-:Y:S01]  /*6c10*/  IMAD.U32 R6, RZ, RZ, UR6 ;  /* 0x00000006ff067e24 */ /* 0x000fe2000f8e00ff */
[----:B--2---:R-:W-:Y:S01]  /*6c20*/  MOV R11, UR5 ;  /* 0x00000005000b7c02 */ /* 0x004fe20008000f00 */
[----:B------:R-:W-:Y:S02]  /*6c30*/  IMAD.U32 R10, RZ, RZ, UR4 ;  /* 0x00000004ff0a7e24 */ /* 0x000fe4000f8e00ff */
[----:B------:R-:W-:Y:S07]  /*6c40*/  LEPC R20, `(.L_x_108) ;  /* 0x000000001014794e */ /* 0x000fee0000000000 */
[----:B---34-:R-:W-:Y:S05]  /*6c50*/  CALL.ABS.NOINC R2 ;  /* 0x0000000002007343 */ /* 0x018fea0003c00000 */
.L_x_108:
[----:B------:R-:W-:Y:S01]  /*6c60*/  LOP3.LUT R20, R56, 0xffffe000, RZ, 0xc0, !PT ;  /* 0xffffe00038147812 */ /* 0x000fe200078ec0ff */
[----:B------:R-:W-:Y:S05]  /*6c70*/  WARPSYNC.ALL ;  /* 0x0000000000007948 */ /* 0x000fea0003800000 */
[----:B------:R-:W-:Y:S01]  /*6c80*/  R2UR UR4, R34 ;  /* 0x00000000220472ca */ /* 0x000fe200000e0000 */
[----:B------:R-:W-:Y:S01]  /*6c90*/  IMAD.U32 R92, RZ, RZ, UR37 ;  /* 0x00000025ff5c7e24 */ /* 0x000fe2000f8e00ff */
[----:B------:R-:W-:Y:S01]  /*6ca0*/  LOP3.LUT R21, R57, 0xffffe000, RZ, 0xc0, !PT ;  /* 0xffffe00039157812 */ /* 0x000fe200078ec0ff */
[----:B------:R-:W-:Y:S01]  /*6cb0*/  IMAD.U32 R91, RZ, RZ, UR45 ;  /* 0x0000002dff5b7e24 */ /* 0x000fe2000f8e00ff */
[----:B------:R-:W-:Y:S01]  /*6cc0*/  LOP3.LUT R40, R59, 0xffffe000, RZ, 0xc0, !PT ;  /* 0xffffe0003b287812 */ /* 0x000fe200078ec0ff */
[----:B------:R-:W-:Y:S01]  /*6cd0*/  BSSY.RECONVERGENT B0, `(.L_x_109) ;  /* 0x000005b000007945 */ /* 0x000fe20003800200 */
[----:B------:R-:W-:Y:S02]  /*6ce0*/  LOP3.LUT R41, R52, 0xffffe000, RZ, 0xc0, !PT ;  /* 0xffffe00034297812 */ /* 0x000fe400078ec0ff */
[----:B------:R-:W-:Y:S02]  /*6cf0*/  LOP3.LUT R42, R53, 0xffffe000, RZ, 0xc0, !PT ;  /* 0xffffe000352a7812 */ /* 0x000fe400078ec0ff */
[----:B------:R-:W-:Y:S02]  /*6d00*/  ISETP.NE.AND P6, PT, R87, RZ, PT ;  /* 0x000000ff5700720c */ /* 0x000fe40003fc5270 */
[----:B------:R-:W-:Y:S01]  /*6d10*/  ISETP.NE.AND P0, PT, R82, RZ, PT ;  /* 0x000000ff5200720c */ /* 0x000fe20003f05270 */
[----:B----4-:R-:W2:Y:S10]  /*6d20*/  LDTM.x16 R4, tmem[UR4+0x10] ;  /* 0x00001004000479ee */ /* 0x010eb40008240000 */
[----:B------:R-:W-:Y:S02]  /*6d30*/  @P6 LEA R92, R92, UR36, 0x3 ;  /* 0x000000245c5c6c11 */ /* 0x000fe4000f8e18ff */
[----:B------:R-:W-:Y:S03]  /*6d40*/  @P6 SHF.L.U32 R93, R77, 0x1f, RZ ;  /* 0x0000001f4d5d6819 */ /* 0x000fe600000006ff */
[----:B------:R-:W-:Y:S05]  /*6d50*/  @P6 VIADD R92, R92, 0x40 ;  /* 0x000000405c5c6836 */ /* 0x000fea0000000000 */
[----:B------:R-:W-:Y:S02]  /*6d60*/  @P6 PRMT R91, R91, 0x654, R92 ;  /* 0x000006545b5b6816 */ /* 0x000fe4000000005c */
[----:B------:R-:W-:Y:S01]  /*6d70*/  LEA R92, R43, UR36, 0x3 ;  /* 0x000000242b5c7c11 */ /* 0x000fe2000f8e18ff */
[C---:B--2---:R-:W-:Y:S01]  /*6d80*/  FMUL R0, R32.reuse, R4 ;  /* 0x0000000420007220 */ /* 0x044fe20000400000 */
[C---:B------:R-:W-:Y:S01]  /*6d90*/  FMUL R2, R32.reuse, R5 ;  /* 0x0000000520027220 */ /* 0x040fe20000400000 */
[C---:B------:R-:W-:Y:S01]  /*6da0*/  FMUL R3, R32.reuse, R6 ;  /* 0x0000000620037220 */ /* 0x040fe20000400000 */
[----:B------:R-:W-:Y:S01]  /*6db0*/  FMUL R7, R32, R7 ;  /* 0x0000000720077220 */ /* 0x000fe20000400000 */
[C---:B------:R-:W-:Y:S01]  /*6dc0*/  FFMA R36, R35.reuse, R20, R0 ;  /* 0x0000001423247223 */ /* 0x040fe20000000000 */
[----:B------:R-:W-:Y:S01]  /*6dd0*/  LOP3.LUT R20, R58, 0xffffe000, RZ, 0xc0, !PT ;  /* 0xffffe0003a147812 */ /* 0x000fe200078ec0ff */
[C---:B------:R-:W-:Y:S01]  /*6de0*/  FFMA R37, R35.reuse, R21, R2 ;  /* 0x0000001523257223 */ /* 0x040fe20000000002 */
[----:B------:R-:W-:Y:S01]  /*6df0*/  LOP3.LUT R21, R48, 0xffffe000, RZ, 0xc0, !PT ;  /* 0xffffe00030157812 */ /* 0x000fe200078ec0ff */
[----:B------:R-:W-:Y:S01]  /*6e00*/  FMUL R4, R32, R8 ;  /* 0x0000000820047220 */ /* 0x000fe20000400000 */
[----:B------:R-:W-:Y:S01]  /*6e10*/  F2FP.TF32.F32.PACK_B R36, R36 ;  /* 0x00000024ff24723e */ /* 0x000fe200024050ff */
[C---:B------:R-:W-:Y:S01]  /*6e20*/  FFMA R38, R35.reuse, R20, R3 ;  /* 0x0000001423267223 */ /* 0x040fe20000000003 */
[----:B------:R-:W-:Y:S01]  /*6e30*/  LOP3.LUT R20, R54, 0xffffe000, RZ, 0xc0, !PT ;  /* 0xffffe00036147812 */ /* 0x000fe200078ec0ff */
[----:B------:R-:W-:Y:S01]  /*6e40*/  FFMA R39, R35, R40, R7 ;  /* 0x0000002823277223 */ /* 0x000fe20000000007 */
[----:B------:R-:W-:Y:S01]  /*6e50*/  LOP3.LUT R40, R55, 0xffffe000, RZ, 0xc0, !PT ;  /* 0xffffe00037287812 */ /* 0x000fe200078ec0ff */
[C---:B------:R-:W-:Y:S01]  /*6e60*/  FMUL R5, R32.reuse, R9 ;  /* 0x0000000920057220 */ /* 0x040fe20000400000 */
[C---:B------:R-:W-:Y:S01]  /*6e70*/  FMUL R6, R32.reuse, R10 ;  /* 0x0000000a20067220 */ /* 0x040fe20000400000 */
[C---:B------:R-:W-:Y:S01]  /*6e80*/  FMUL R11, R32.reuse, R11 ;  /* 0x0000000b200b7220 */ /* 0x040fe20000400000 */
[----:B------:R-:W-:Y:S01]  /*6e90*/  F2FP.TF32.F32.PACK_B R37, R37 ;  /* 0x00000025ff25723e */ /* 0x000fe200024050ff */
[C---:B------:R-:W-:Y:S01]  /*6ea0*/  FFMA R4, R35.reuse, R41, R4 ;  /* 0x0000002923047223 */ /* 0x040fe20000000004 */
[----:B------:R-:W-:Y:S01]  /*6eb0*/  F2FP.TF32.F32.PACK_B R38, R38 ;  /* 0x00000026ff26723e */ /* 0x000fe200024050ff */
[C---:B------:R-:W-:Y:S01]  /*6ec0*/  FFMA R5, R35.reuse, R42, R5 ;  /* 0x0000002a23057223 */ /* 0x040fe20000000005 */
[----:B------:R-:W-:Y:S01]  /*6ed0*/  F2FP.TF32.F32.PACK_B R39, R39 ;  /* 0x00000027ff27723e */ /* 0x000fe200024050ff */
[C---:B------:R-:W-:Y:S01]  /*6ee0*/  FFMA R6, R35.reuse, R20, R6 ;  /* 0x0000001423067223 */ /* 0x040fe20000000006 */
[----:B------:R-:W-:Y:S01]  /*6ef0*/  FFMA R7, R35, R40, R11 ;  /* 0x0000002823077223 */ /* 0x000fe2000000000b */
        /* <DEDUP_REMOVED lines=47> */
[----:B------:R-:W-:Y:S02]  /*71f0*/  UIADD3 UR4, UP0, UPT, UR50, 0x680, URZ ;  /* 0x0000068032047890 */ /* 0x000fe4000ff1e0ff */
[----:B------:R-:W-:Y:S02]  /*7200*/  UIADD3 UR9, UPT, UPT, UR41, 0x10, URZ ;  /* 0x0000001029097890 */ /* 0x000fe4000fffe0ff */
[----:B------:R-:W-:Y:S02]  /*7210*/  UIADD3 UR8, UPT, UPT, UR36, 0x2200, URZ ;  /* 0x0000220024087890 */ /* 0x000fe4000fffe0ff */
[----:B------:R-:W-:Y:S01]  /*7220*/  UIADD3.X UR5, UPT, UPT, URZ, UR51, URZ, UP0, !UPT ;  /* 0x00000033ff057290 */ /* 0x000fe200087fe4ff */
[----:B------:R-:W-:Y:S01]  /*7230*/  UMOV UR10, UR42 ;  /* 0x0000002a000a7c82 */ /* 0x000fe20008000000 */
[----:B------:R-:W-:Y:S07]  /*7240*/  UMOV UR11, UR52 ;  /* 0x00000034000b7c82 */ /* 0x000fee0008000000 */
[----:B------:R2:W-:Y:S01]  /*7250*/  UTMASTG.3D [UR8], [UR4] ;  /* 0x00000008040073b5 */ /* 0x0005e20008010000 */
[----:B------:R0:W-:Y:S01]  /*7260*/  UTMACMDFLUSH ;  /* 0x00000000000079b7 */ /* 0x0001e20000000000 */
[----:B--2---:R-:W-:Y:S04]  /*7270*/  DEPBAR.LE SB0, 0x1 ;  /* 0x000080400000791a */ /* 0x004fe80000000000 */
.L_x_110:
[----:B------:R-:W-:Y:S05]  /*7280*/  BSYNC.RECONVERGENT B0 ;  /* 0x0000000000007941 */ /* 0x000fea0003800200 */
.L_x_109:
[----:B------:R-:W-:Y:S01]  /*7290*/  BAR.SYNC.DEFER_BLOCKING 0x1, 0x80 ;  /* 0x0042000000007b1d */ /* 0x000fe20000010000 */
[----:B------:R-:W-:Y:S04]  /*72a0*/  UIADD3 UR4, UPT, UPT, UR37, 0x1, URZ ;  /* 0x0000000125047890 */ /* 0x000fe8000fffe0ff */
[----:B------:R-:W-:Y:S04]  /*72b0*/  UISETP.NE.AND UP0, UPT, UR4, 0x4, UPT ;  /* 0x000000040400788c */ /* 0x000fe8000bf05270 */
[----:B------:R-:W-:Y:S01]  /*72c0*/  USEL UR38, UR4, URZ, UP0 ;  /* 0x000000ff04267287 */ /* 0x000fe20008000000 */
[----:B------:R2:W-:Y:S01]  /*72d0*/  @P6 SYNCS.ARRIVE.TRANS64.RED.A1T0 RZ, [R91+URZ], RZ ;  /* 0x000000ff5bff69a7 */ /* 0x0005e200081004ff */
[----:B------:R-:W-:Y:S01]  /*72e0*/  BSSY B1, `(.L_x_111) ;  /* 0x0000017000017945 */ /* 0x000fe20003800000 */
[----:B------:R-:W4:Y:S02]  /*72f0*/  @P6 SYNCS.PHASECHK.TRANS64.TRYWAIT P0, [R92+URZ+0x20], R93 ;  /* 0x0000205d5c0065a7 */ /* 0x000f2400080011ff */
[----:B----4-:R-:W-:Y:S01]  /*7300*/  @P6 SEL R89, RZ, 0x1, !P0 ;  /* 0x00000001ff596807 */ /* 0x010fe20004000000 */
[----:B--2---:R-:W-:Y:S06]  /*7310*/  @!P6 BRA `(.L_x_112) ;  /* 0x00000000004ce947 */ /* 0x004fec0003800000 */
        /* <DEDUP_REMOVED lines=9> */
[----:B------:R-:W-:Y:S04]  /*73b0*/  SHF.L.U32 R5, R77, 0x1f, RZ ;  /* 0x0000001f4d057819 */ /* 0x000fe800000006ff */
[----:B------:R-:W1:Y:S02]  /*73c0*/  SYNCS.PHASECHK.TRANS64.TRYWAIT P0, [R92+URZ+0x20], R5 ;  /* 0x000020055c0075a7 */ /* 0x000e6400080011ff */
[----:B-1----:R-:W-:Y:S05]  /*73d0*/  @!P0 BRA `(.L_x_115) ;  /* 0x0000001c00b88947 */ /* 0x002fea0003800000 */
.L_x_114:
[----:B------:R-:W-:Y:S05]  /*73e0*/  BSYNC B0 ;  /* 0x0000000000007941 */ /* 0x000fea0003800000 */
.L_x_113:
[----:B------:R-:W-:Y:S02]  /*73f0*/  ISETP.NE.AND P0, PT, R90, RZ, PT ;  /* 0x000000ff5a00720c */ /* 0x000fe40003f05270 */
[----:B------:R-:W-:Y:S11]  /*7400*/  IADD3 R43, PT, PT, R43, 0x1, RZ ;  /* 0x000000012b2b7810 */ /* 0x000ff60007ffe0ff */
[----:B------:R2:W4:Y:S04]  /*7410*/  @P0 LDS.128 R56, [R4] ;  /* 0x0000000004380984 */ /* 0x0005280000000c00 */
[----:B------:R2:W1:Y:S04]  /*7420*/  @P0 LDS.128 R52, [R3+0x10] ;  /* 0x0000100003340984 */ /* 0x0004680000000c00 */
[----:B------:R2:W1:Y:S04]  /*7430*/  @P0 LDS.128 R48, [R2+0x20] ;  /* 0x0000200002300984 */ /* 0x0004680000000c00 */
[----:B------:R2:W1:Y:S02]  /*7440*/  @P0 LDS.128 R44, [R0+0x30] ;  /* 0x00003000002c0984 */ /* 0x0004640000000c00 */
.L_x_112:
[----:B------:R-:W-:Y:S05]  /*7450*/  BSYNC B1 ;  /* 0x0000000000017941 */ /* 0x000fea0003800000 */
.L_x_111:
[----:B--2---:R-:W-:Y:S05]  /*7460*/  VIADD R3, R34, 0x20 ;  /* 0x0000002022037836 */ /* 0x004fea0000000000 */
[----:B------:R-:W-:Y:S04]  /*7470*/  SHF.R.U32.HI R3, RZ, 0x15, R3 ;  /* 0x00000015ff037819 */ /* 0x000fe80000011603 */
[----:B------:R-:W-:Y:S11]  /*7480*/  LOP3.LUT P0, RZ, R3, 0x3, R72, 0x48, !PT ;  /* 0x0000000303ff7812 */ /* 0x000ff60007804848 */
[----:B------:R-:W-:Y:S02]  /*7490*/  @!UPT UIADD3 URZ, UPT, UPT, URZ, URZ, URZ ;  /* 0x000000fffffff290 */ /* 0x000fe4000fffe0ff */
[----:B------:R-:W-:Y:S05]  /*74a0*/  @!P0 BRA `(.L_x_116) ;  /* 0x0000000000408947 */ /* 0x000fea0003800000 */
[----:B------:R-:W2:Y:S01]  /*74b0*/  LDCU.64 UR8, c[0x4][0x70] ;  /* 0x01000e00ff0877ac */ /* 0x000ea20008000a00 */
[----:B------:R-:W-:Y:S01]  /*74c0*/  MOV R3, 0x0 ;  /* 0x0000000000037802 */ /* 0x000fe20000000f00 */
[----:B-1----:R-:W-:Y:S02]  /*74d0*/  HFMA2 R12, -RZ, RZ, 0, 5.9604644775390625e-08 ;  /* 0x00000001ff0c7431 */ /* 0x002fe400000001ff */
[----:B------:R-:W-:Y:S02]  /*74e0*/  IMAD.MOV.U32 R8, RZ, RZ, 0x192 ;  /* 0x00000192ff087424 */ /* 0x000fe400078e00ff */
[----:B------:R-:W-:Y:S01]  /*74f0*/  IMAD.MOV.U32 R13, RZ, RZ, RZ ;  /* 0x000000ffff0d7224 */ /* 0x000fe200078e00ff */
[----:B------:R-:W1:Y:S01]  /*7500*/  LDCU.64 UR6, c[0x4][0x78] ;  /* 0x01000f00ff0677ac */ /* 0x000e620008000a00 */
[----:B------:R-:W3:Y:S01]  /*7510*/  LDC.64 R2, c[0x4][R3] ;  /* 0x0100000003027b82 */ /* 0x000ee20000000a00 */
[----:B------:R-:W5:Y:S01]  /*7520*/  LDCU.64 UR4, c[0x4][0x10] ;  /* 0x01000200ff0477ac */ /* 0x000f620008000a00 */
[----:B--2---:R-:W-:Y:S01]  /*7530*/  MOV R5, UR9 ;  /* 0x0000000900057c02 */ /* 0x004fe20008000f00 */
[----:B------:R-:W-:Y:S01]  /*7540*/  IMAD.U32 R4, RZ, RZ, UR8 ;  /* 0x00000008ff047e24 */ /* 0x000fe2000f8e00ff */
[----:B-1----:R-:W-:Y:S01]  /*7550*/  MOV R7, UR7 ;  /* 0x0000000700077c02 */ /* 0x002fe20008000f00 */
[----:B------:R-:W-:Y:S01]  /*7560*/  IMAD.U32 R6, RZ, RZ, UR6 ;  /* 0x00000006ff067e24 */ /* 0x000fe2000f8e00ff */
[----:B-----5:R-:W-:Y:S01]  /*7570*/  MOV R11, UR5 ;  /* 0x00000005000b7c02 */ /* 0x020fe20008000f00 */
[----:B------:R-:W-:Y:S02]  /*7580*/  IMAD.U32 R10, RZ, RZ, UR4 ;  /* 0x00000004ff0a7e24 */ /* 0x000fe4000f8e00ff */
[----:B------:R-:W-:Y:S07]  /*7590*/  LEPC R20, `(.L_x_116) ;  /* 0x000000001014794e */ /* 0x000fee0000000000 */
[----:B---34-:R-:W-:Y:S05]  /*75a0*/  CALL.ABS.NOINC R2 ;  /* 0x0000000002007343 */ /* 0x018fea0003c00000 */
.L_x_116:
[----:B----4-:R-:W-:Y:S01]  /*75b0*/  LOP3.LUT R20, R56, 0xffffe000, RZ, 0xc0, !PT ;  /* 0xffffe00038147812 */ /* 0x010fe200078ec0ff */
[----:B------:R-:W-:Y:S05]  /*75c0*/  WARPSYNC.ALL ;  /* 0x0000000000007948 */ /* 0x000fea0003800000 */
[----:B------:R-:W-:Y:S01]  /*75d0*/  R2UR UR4, R34 ;  /* 0x00000000220472ca */ /* 0x000fe200000e0000 */
[----:B-1----:R-:W-:Y:S01]  /*75e0*/  IMAD.U32 R92, RZ, RZ, UR38 ;  /* 0x00000026ff5c7e24 */ /* 0x002fe2000f8e00ff */
        /* <DEDUP_REMOVED lines=8> */
[----:B------:R-:W1:Y:S10]  /*7670*/  LDTM.x16 R4, tmem[UR4+0x20] ;  /* 0x00002004000479ee */ /* 0x000e740008240000 */
[----:B------:R-:W-:Y:S02]  /*7680*/  @P6 LEA R92, R92, UR36, 0x3 ;  /* 0x000000245c5c6c11 */ /* 0x000fe4000f8e18ff */
[----:B------:R-:W-:Y:S03]  /*7690*/  @P6 SHF.L.U32 R93, R77, 0x1f, RZ ;  /* 0x0000001f4d5d6819 */ /* 0x000fe600000006ff */
[----:B------:R-:W-:Y:S05]  /*76a0*/  @P6 VIADD R92, R92, 0x40 ;  /* 0x000000405c5c6836 */ /* 0x000fea0000000000 */
[----:B------:R-:W-:Y:S02]  /*76b0*/  @P6 PRMT R91, R91, 0x654, R92 ;  /* 0x000006545b5b6816 */ /* 0x000fe4000000005c */
[----:B------:R-:W-:Y:S01]  /*76c0*/  LEA R92, R43, UR36, 0x3 ;  /* 0x000000242b5c7c11 */ /* 0x000fe2000f8e18ff */
[C---:B-1----:R-:W-:Y:S01]  /*76d0*/  FMUL R0, R32.reuse, R4 ;  /* 0x0000000420007220 */ /* 0x042fe20000400000 */
        /* <DEDUP_REMOVED lines=79> */
.L_x_118:
[----:B------:R-:W-:Y:S05]  /*7bd0*/  BSYNC.RECONVERGENT B0 ;  /* 0x0000000000007941 */ /* 0x000fea0003800200 */
.L_x_117:
        /* <DEDUP_REMOVED lines=13> */
[C---:B------:R-:W-:Y:S01]  /*7cb0*/  @P1 IMAD R3, R43.reuse, 0x2000, R80 ;  /* 0x000020002b031824 */ /* 0x040fe200078e0250 */
[C---:B------:R-:W-:Y:S01]  /*7cc0*/  @P1 LEA R0, R43.reuse, R78, 0xd ;  /* 0x0000004e2b001211 */ /* 0x040fe200078e68ff */
[C---:B------:R-:W-:Y:S02]  /*7cd0*/  @P1 IMAD R2, R43.reuse, 0x2000, R79 ;  /* 0x000020002b021824 */ /* 0x040fe400078e024f */
[----:B------:R-:W-:Y:S01]  /*7ce0*/  @P1 IMAD R43, R43, 0x2000, R86 ;  /* 0x000020002b2b1824 */ /* 0x000fe200078e0256 */
[----:B------:R-:W-:Y:S06]  /*7cf0*/  @P0 BRA `(.L_x_122) ;  /* 0x00000000000c0947 */ /* 0x000fec0003800000 */
[----:B-1----:R-:W-:Y:S04]  /*7d00*/  SHF.L.U32 R5, R77, 0x1f, RZ ;  /* 0x0000001f4d057819 */ /* 0x002fe800000006ff */
[----:B------:R-:W1:Y:S02]  /*7d10*/  SYNCS.PHASECHK.TRANS64.TRYWAIT P0, [R92+URZ+0x20], R5 ;  /* 0x000020055c0075a7 */ /* 0x000e6400080011ff */
[----:B-1----:R-:W-:Y:S05]  /*7d20*/  @!P0 BRA `(.L_x_123) ;  /* 0x0000001400788947 */ /* 0x002fea0003800000 */
.L_x_122:
[----:B------:R-:W-:Y:S05]  /*7d30*/  BSYNC B0 ;  /* 0x0000000000007941 */ /* 0x000fea0003800000 */
.L_x_121:
[----:B------:R-:W-:Y:S11]  /*7d40*/  ISETP.NE.AND P0, PT, R90, RZ, PT ;  /* 0x000000ff5a00720c */ /* 0x000ff60003f05270 */
[----:B------:R-:W-:Y:S02]  /*7d50*/  @!UPT UIADD3 URZ, UPT, UPT, URZ, URZ, URZ ;  /* 0x000000fffffff290 */ /* 0x000fe4000fffe0ff */
[----:B------:R2:W4:Y:S04]  /*7d60*/  @P0 LDS.128 R56, [R3] ;  /* 0x0000000003380984 */ /* 0x0005280000000c00 */
[----:B------:R2:W1:Y:S04]  /*7d70*/  @P0 LDS.128 R52, [R2+0x10] ;  /* 0x0000100002340984 */ /* 0x0004680000000c00 */
[----:B------:R2:W1:Y:S04]  /*7d80*/  @P0 LDS.128 R48, [R0+0x20] ;  /* 0x0000200000300984 */ /* 0x0004680000000c00 */
[----:B------:R2:W1:Y:S02]  /*7d90*/  @P0 LDS.128 R44, [R43+0x30] ;  /* 0x000030002b2c0984 */ /* 0x0004640000000c00 */
.L_x_120:
[----:B------:R-:W-:Y:S05]  /*7da0*/  BSYNC B1 ;  /* 0x0000000000017941 */ /* 0x000fea0003800000 */
.L_x_119:
        /* <DEDUP_REMOVED lines=21> */
.L_x_124:
[----:B------:R-:W-:Y:S01]  /*7f00*/  ISETP.NE.AND P0, PT, R82, RZ, PT ;  /* 0x000000ff5200720c */ /* 0x000fe20003f05270 */
[----:B------:R-:W-:Y:S05]  /*7f10*/  WARPSYNC.ALL ;  /* 0x0000000000007948 */ /* 0x000fea0003800000 */
[----:B------:R-:W-:Y:S01]  /*7f20*/  R2UR UR4, R34 ;  /* 0x00000000220472ca */ /* 0x000fe200000e0000 */
[----:B------:R-:W-:Y:S01]  /*7f30*/  BSSY.RECONVERGENT B0, `(.L_x_125) ;  /* 0x000005c000007945 */ /* 0x000fe20003800200 */
[----:B----4-:R-:W-:Y:S02]  /*7f40*/  LOP3.LUT R0, R56, 0xffffe000, RZ, 0xc0, !PT ;  /* 0xffffe00038007812 */ /* 0x010fe400078ec0ff */
[----:B------:R-:W-:Y:S02]  /*7f50*/  LOP3.LUT R2, R57, 0xffffe000, RZ, 0xc0, !PT ;  /* 0xffffe00039027812 */ /* 0x000fe400078ec0ff */
[----:B------:R-:W-:Y:S02]  /*7f60*/  LOP3.LUT R3, R58, 0xffffe000, RZ, 0xc0, !PT ;  /* 0xffffe0003a037812 */ /* 0x000fe400078ec0ff */
[----:B------:R-:W-:Y:S02]  /*7f70*/  LOP3.LUT R20, R59, 0xffffe000, RZ, 0xc0, !PT ;  /* 0xffffe0003b147812 */ /* 0x000fe400078ec0ff */
[----:B-1----:R-:W-:Y:S02]  /*7f80*/  LOP3.LUT R21, R52, 0xffffe000, RZ, 0xc0, !PT ;  /* 0xffffe00034157812 */ /* 0x002fe400078ec0ff */
[----:B------:R-:W-:Y:S01]  /*7f90*/  LOP3.LUT R36, R53, 0xffffe000, RZ, 0xc0, !PT ;  /* 0xffffe00035247812 */ /* 0x000fe200078ec0ff */
[----:B------:R-:W1:Y:S01]  /*7fa0*/  LDTM.x16 R4, tmem[UR4+0x30] ;  /* 0x00003004000479ee */ /* 0x000e620008240000 */
[----:B------:R-:W-:Y:S01]  /*7fb0*/  R2UR UR4, R88 ;  /* 0x00000000580472ca */ /* 0x000fe200000e0000 */
[----:B------:R-:W-:Y:S01]  /*7fc0*/  NOP ;  /* 0x0000000000007918 */ /* 0x000fe20000000000 */
[----:B------:R-:W-:Y:S02]  /*7fd0*/  LOP3.LUT R37, R54, 0xffffe000, RZ, 0xc0, !PT ;  /* 0xffffe00036257812 */ /* 0x000fe400078ec0ff */
[----:B------:R-:W-:Y:S02]  /*7fe0*/  LOP3.LUT R38, R55, 0xffffe000, RZ, 0xc0, !PT ;  /* 0xffffe00037267812 */ /* 0x000fe400078ec0ff */
[----:B------:R-:W-:Y:S02]  /*7ff0*/  LOP3.LUT R39, R48, 0xffffe000, RZ, 0xc0, !PT ;  /* 0xffffe00030277812 */ /* 0x000fe400078ec0ff */
[----:B------:R-:W-:Y:S02]  /*8000*/  LOP3.LUT R40, R49, 0xffffe000, RZ, 0xc0, !PT ;  /* 0xffffe00031287812 */ /* 0x000fe400078ec0ff */
[----:B------:R-:W-:Y:S02]  /*8010*/  LOP3.LUT R41, R50, 0xffffe000, RZ, 0xc0, !PT ;  /* 0xffffe00032297812 */ /* 0x000fe400078ec0ff */
[----:B------:R-:W-:Y:S01]  /*8020*/  LOP3.LUT R42, R51, 0xffffe000, RZ, 0xc0, !PT ;  /* 0xffffe000332a7812 */ /* 0x000fe200078ec0ff */
[----:B------:R-:W-:Y:S01]  /*8030*/  UIADD3 UR4, UPT, UPT, UR4, 0xb0, URZ ;  /* 0x000000b004047890 */ /* 0x000fe2000fffe0ff */
[----:B------:R-:W-:Y:S02]  /*8040*/  LOP3.LUT R43, R44, 0xffffe000, RZ, 0xc0, !PT ;  /* 0xffffe0002c2b7812 */ /* 0x000fe400078ec0ff */
[----:B------:R-:W-:Y:S01]  /*8050*/  LOP3.LUT R44, R45, 0xffffe000, RZ, 0xc0, !PT ;  /* 0xffffe0002d2c7812 */ /* 0x000fe200078ec0ff */
[----:B------:R-:W-:Y:S01]  /*8060*/  UPRMT UR4, UR45, 0x654, UR4 ;  /* 0x000006542d047896 */ /* 0x000fe20008000004 */
[----:B------:R-:W-:Y:S02]  /*8070*/  LOP3.LUT R45, R46, 0xffffe000, RZ, 0xc0, !PT ;  /* 0xffffe0002e2d7812 */ /* 0x000fe400078ec0ff */
[----:B------:R-:W-:Y:S01]  /*8080*/  LOP3.LUT R46, R47, 0xffffe000, RZ, 0xc0, !PT ;  /* 0xffffe0002f2e7812 */ /* 0x000fe200078ec0ff */
[C---:B-1----:R-:W-:Y:S01]  /*8090*/  FMUL R4, R32.reuse, R4 ;  /* 0x0000000420047220 */ /* 0x042fe20000400000 */
[C---:B------:R-:W-:Y:S01]  /*80a0*/  FMUL R5, R32.reuse, R5 ;  /* 0x0000000520057220 */ /* 0x040fe20000400000 */
[C---:B------:R-:W-:Y:S01]  /*80b0*/  FMUL R6, R32.reuse, R6 ;  /* 0x0000000620067220 */ /* 0x040fe20000400000 */
[C---:B------:R-:W-:Y:S01]  /*80c0*/  FMUL R7, R32.reuse, R7 ;  /* 0x0000000720077220 */ /* 0x040fe20000400000 */
[C---:B------:R-:W-:Y:S01]  /*80d0*/  FFMA R4, R35.reuse, R0, R4 ;  /* 0x0000000023047223 */ /* 0x040fe20000000004 */
[C---:B------:R-:W-:Y:S01]  /*80e0*/  FFMA R5, R35.reuse, R2, R5 ;  /* 0x0000000223057223 */ /* 0x040fe20000000005 */
[C---:B------:R-:W-:Y:S01]  /*80f0*/  FFMA R6, R35.reuse, R3, R6 ;  /* 0x0000000323067223 */ /* 0x040fe20000000006 */
[C---:B------:R-:W-:Y:S01]  /*8100*/  FFMA R7, R35.reuse, R20, R7 ;  /* 0x0000001423077223 */ /* 0x040fe20000000007 */
[C---:B------:R-:W-:Y:S01]  /*8110*/  FMUL R8, R32.reuse, R8 ;  /* 0x0000000820087220 */ /* 0x040fe20000400000 */
        /* <DEDUP_REMOVED lines=9> */
[----:B------:R-:W-:Y:S01]  /*81b0*/  F2FP.TF32.F32.PACK_B R7, R7 ;  /* 0x00000007ff07723e */ /* 0x000fe200024050ff */
[C---:B------:R-:W-:Y:S01]  /*81c0*/  FFMA R11, R35.reuse, R38, R11 ;  /* 0x00000026230b7223 */ /* 0x040fe2000000000b */
[C---:B------:R-:W-:Y:S01]  /*81d0*/  FMUL R12, R32.reuse, R12 ;  /* 0x0000000c200c7220 */ /* 0x040fe20000400000 */
[----:B------:R-:W-:Y:S01]  /*81e0*/  SYNCS.ARRIVE.TRANS64.RED.A1T0 RZ, [UR4], RZ ;  /* 0x000000ffffff79a7 */ /* 0x000fe20008100404 */
[----:B------:R-:W-:Y:S01]  /*81f0*/  F2FP.TF32.F32.PACK_B R8, R8 ;  /* 0x00000008ff08723e */ /* 0x000fe200024050ff */
[----:B------:R1:W-:Y:S01]  /*8200*/  STS.128 [R80+0x6000], R4 ;  /* 0x0060000450007388 */ /* 0x0003e20000000c00 */
        /* <DEDUP_REMOVED lines=9> */
[C---:B------:R-:W-:Y:S01]  /*82a0*/  FFMA R15, R35.reuse, R42, R15 ;  /* 0x0000002a230f7223 */ /* 0x040fe2000000000f */
[C---:B------:R-:W-:Y:S01]  /*82b0*/  FMUL R16, R32.reuse, R16 ;  /* 0x0000001020107220 */ /* 0x040fe20000400000 */
[----:B------:R-:W-:Y:S01]  /*82c0*/  F2FP.TF32.F32.PACK_B R12, R12 ;  /* 0x0000000cff0c723e */ /* 0x000fe200024050ff */
[----:B------:R1:W-:Y:S01]  /*82d0*/  STS.128 [R79+0x6010], R8 ;  /* 0x006010084f007388 */ /* 0x0003e20000000c00 */
[C---:B------:R-:W-:Y:S01]  /*82e0*/  FMUL R17, R32.reuse, R17 ;  /* 0x0000001120117220 */ /* 0x040fe20000400000 */
[C---:B------:R-:W-:Y:S01]  /*82f0*/  FMUL R18, R32.reuse, R18 ;  /* 0x0000001220127220 */ /* 0x040fe20000400000 */
[----:B------:R-:W-:Y:S01]  /*8300*/  FMUL R19, R32, R19 ;  /* 0x0000001320137220 */ /* 0x000fe20000400000 */
[----:B------:R-:W-:Y:S01]  /*8310*/  F2FP.TF32.F32.PACK_B R13, R13 ;  /* 0x0000000dff0d723e */ /* 0x000fe200024050ff */
[C---:B------:R-:W-:Y:S01]  /*8320*/  FFMA R16, R35.reuse, R43, R16 ;  /* 0x0000002b23107223 */ /* 0x040fe20000000010 */
[----:B------:R-:W-:Y:S01]  /*8330*/  F2FP.TF32.F32.PACK_B R14, R14 ;  /* 0x0000000eff0e723e */ /* 0x000fe200024050ff */
[C---:B------:R-:W-:Y:S01]  /*8340*/  FFMA R17, R35.reuse, R44, R17 ;  /* 0x0000002c23117223 */ /* 0x040fe20000000011 */
[----:B------:R-:W-:Y:S01]  /*8350*/  F2FP.TF32.F32.PACK_B R15, R15 ;  /* 0x0000000fff0f723e */ /* 0x000fe200024050ff */
[C---:B------:R-:W-:Y:S01]  /*8360*/  FFMA R18, R35.reuse, R45, R18 ;  /* 0x0000002d23127223 */ /* 0x040fe20000000012 */
[----:B------:R-:W-:Y:S01]  /*8370*/  FFMA R19, R35, R46, R19 ;  /* 0x0000002e23137223 */ /* 0x000fe20000000013 */
[----:B------:R-:W-:Y:S02]  /*8380*/  F2FP.TF32.F32.PACK_B R16, R16 ;  /* 0x00000010ff10723e */ /* 0x000fe400024050ff */
[----:B------:R1:W-:Y:S01]  /*8390*/  STS.128 [R78+0x6020], R12 ;  /* 0x0060200c4e007388 */ /* 0x0003e20000000c00 */
[----:B------:R-:W-:Y:S02]  /*83a0*/  F2FP.TF32.F32.PACK_B R17, R17 ;  /* 0x00000011ff11723e */ /* 0x000fe400024050ff */
        /* <DEDUP_REMOVED lines=20> */
.L_x_126:
[----:B------:R-:W-:Y:S05]  /*84f0*/  BSYNC.RECONVERGENT B0 ;  /* 0x0000000000007941 */ /* 0x000fea0003800200 */
.L_x_125:
[----:B------:R-:W-:Y:S01]  /*8500*/  BAR.SYNC.DEFER_BLOCKING 0x1, 0x80 ;  /* 0x0042000000007b1d */ /* 0x000fe20000010000 */
[----:B------:R-:W-:Y:S01]  /*8510*/  UISETP.NE.AND UP0, UPT, UR39, -0x4, UPT ;  /* 0xfffffffc2700788c */ /* 0x000fe2000bf05270 */
[----:B------:R-:W-:Y:S08]  /*8520*/  IADD3 R0, PT, PT, R30, 0x1, RZ ;  /* 0x000000011e007810 */ /* 0x000ff00007ffe0ff */
[----:B------:R-:W-:Y:S05]  /*8530*/  BRA.U !UP0, `(.L_x_127) ;  /* 0x0000000108287547 */ /* 0x000fea000b800000 */
[----:B------:R-:W-:Y:S01]  /*8540*/  ISETP.NE.AND P0, PT, R87, RZ, PT ;  /* 0x000000ff5700720c */ /* 0x000fe20003f05270 */
[----:B------:R-:W-:Y:S01]  /*8550*/  IMAD.U32 R3, RZ, RZ, UR37 ;  /* 0x00000025ff037e24 */ /* 0x000fe2000f8e00ff */
[----:B------:R-:W-:Y:S01]  /*8560*/  UIADD3 UR4, UPT, UPT, UR37, 0x1, URZ ;  /* 0x0000000125047890 */ /* 0x000fe2000fffe0ff */
[----:B------:R-:W-:Y:S03]  /*8570*/  IMAD.U32 R2, RZ, RZ, UR45 ;  /* 0x0000002dff027e24 */ /* 0x000fe6000f8e00ff */
[----:B------:R-:W-:Y:S04]  /*8580*/  UISETP.NE.AND UP0, UPT, UR4, 0x4, UPT ;  /* 0x000000040400788c */ /* 0x000fe8000bf05270 */
[----:B------:R-:W-:Y:S03]  /*8590*/  USEL UR37, UR4, URZ, UP0 ;  /* 0x000000ff04257287 */ /* 0x000fe60008000000 */
[----:B------:R-:W-:Y:S05]  /*85a0*/  @P0 LEA R3, R3, UR36, 0x3 ;  /* 0x0000002403030c11 */ /* 0x000fea000f8e18ff */
[----:B------:R-:W-:Y:S05]  /*85b0*/  @P0 VIADD R3, R3, 0x40 ;  /* 0x0000004003030836 */ /* 0x000fea0000000000 */
[----:B------:R-:W-:Y:S04]  /*85c0*/  @P0 PRMT R2, R2, 0x654, R3 ;  /* 0x0000065402020816 */ /* 0x000fe80000000003 */
[----:B------:R2:W-:Y:S03]  /*85d0*/  @P0 SYNCS.ARRIVE.TRANS64.RED.A1T0 RZ, [R2+URZ], RZ ;  /* 0x000000ff02ff09a7 */ /* 0x0005e600081004ff */
.L_x_127:
[----:B------:R-:W-:Y:S01]  /*85e0*/  ISETP.NE.AND P2, PT, R83, RZ, PT ;  /* 0x000000ff5300720c */ /* 0x000fe20003f45270 */
[----:B------:R-:W-:Y:S01]  /*85f0*/  UIADD3 UR39, UPT, UPT, UR39, 0x4, URZ ;  /* 0x0000000427277890 */ /* 0x000fe2000fffe0ff */
[----:B------:R-:W-:Y:S01]  /*8600*/  ISETP.NE.AND P0, PT, R85, 0x2, PT ;  /* 0x000000025500780c */ /* 0x000fe20003f05270 */
[----:B------:R-:W-:Y:S01]  /*8610*/  IMAD.IADD R20, R29, 0x1, R66 ;  /* 0x000000011d147824 */ /* 0x000fe200078e0242 */
[----:B------:R-:W-:Y:S01]  /*8620*/  ISETP.NE.AND P1, PT, R0, 0x4, PT ;  /* 0x000000040000780c */ /* 0x000fe20003f25270 */
[----:B------:R-:W-:Y:S01]  /*8630*/  IMAD.IADD R21, R31, 0x1, R68 ;  /* 0x000000011f157824 */ /* 0x000fe200078e0244 */
[----:B--2---:R-:W-:Y:S02]  /*8640*/  SEL R2, RZ, 0x1, P0 ;  /* 0x00000001ff027807 */ /* 0x004fe40000000000 */
[----:B------:R-:W-:Y:S02]  /*8650*/  SEL R3, RZ, 0x1, P1 ;  /* 0x00000001ff037807 */ /* 0x000fe40000800000 */
[----:B------:R-:W-:Y:S02]  /*8660*/  LOP3.LUT R75, R75, R2, RZ, 0x3c, !PT ;  /* 0x000000024b4b7212 */ /* 0x000fe400078e3cff */
[----:B------:R-:W-:Y:S02]  /*8670*/  LOP3.LUT R76, R76, R3, RZ, 0x3c, !PT ;  /* 0x000000034c4c7212 */ /* 0x000fe400078e3cff */
[----:B------:R-:W-:Y:S02]  /*8680*/  @P2 R2UR UR52, R74 ;  /* 0x000000004a3422ca */ /* 0x000fe400000e0000 */
[----:B------:R-:W-:Y:S02]  /*8690*/  SEL R85, R85, RZ, P0 ;  /* 0x000000ff55557207 */ /* 0x000fe40000000000 */
[----:B------:R-:W-:Y:S01]  /*86a0*/  SEL R30, R0, RZ, P1 ;  /* 0x000000ff001e7207 */ /* 0x000fe20000800000 */
[----:B------:R-:W-:Y:S10]  /*86b0*/  @P2 BRA `(.L_x_128) ;  /* 0xffffffcc00502947 */ /* 0x000ff4000383ffff */
[----:B------:R-:W-:-:S09]  /*86c0*/  UISETP.NE.AND UP0, UPT, UR44, URZ, UPT ;  /* 0x000000ff2c00728c */ /* 0x000fd2000bf05270 */
[----:B------:R-:W-:Y:S05]  /*86d0*/  BRA.U !UP0, `(.L_x_129) ;  /* 0x0000000108487547 */ /* 0x000fea000b800000 */
[----:B------:R-:W2:Y:S02]  /*86e0*/  LDCU.64 UR4, c[0x0][0x890] ;  /* 0x00011200ff0477ac */ /* 0x000ea40008000a00 */
[----:B--2---:R-:W-:-:S04]  /*86f0*/  UISETP.NE.U32.AND UP0, UPT, UR4, URZ, UPT ;  /* 0x000000ff0400728c */ /* 0x004fc8000bf05070 */
[----:B------:R-:W-:-:S09]  /*8700*/  UISETP.NE.AND.EX UP0, UPT, UR5, URZ, UPT, UP0 ;  /* 0x000000ff0500728c */ /* 0x000fd2000bf05300 */
[----:B------:R-:W-:Y:S05]  /*8710*/  BRA.U UP0, `(.L_x_130) ;  /* 0x00000001000c7547 */ /* 0x000fea000b800000 */
[----:B------:R-:W-:-:S13]  /*8720*/  FSETP.NEU.AND P0, PT, R35, RZ, PT ;  /* 0x000000ff2300720b */ /* 0x000fda0003f0d000 */
[----:B------:R-:W-:Y:S05]  /*8730*/  @!P0 EXIT ;  /* 0x000000000000894d */ /* 0x000fea0003800000 */
[----:B------:R-:W-:Y:S05]  /*8740*/  BRA `(.L_x_129) ;  /* 0x00000000002c7947 */ /* 0x000fea0003800000 */
.L_x_130:
[----:B------:R-:W-:Y:S01]  /*8750*/  ISETP.NE.AND P0, PT, R84, RZ, PT ;  /* 0x000000ff5400720c */ /* 0x000fe20003f05270 */
[----:B------:R-:W-:-:S12]  /*8760*/  BSSY.RECONVERGENT B0, `(.L_x_129) ;  /* 0x0000009000007945 */ /* 0x000fd80003800200 */
[----:B------:R-:W-:Y:S05]  /*8770*/  @P0 BRA `(.L_x_131) ;  /* 0x0000000000140947 */ /* 0x000fea0003800000 */
[----:B------:R-:W2:Y:S02]  /*8780*/  LDCU.64 UR4, c[0x0][0x888] ;  /* 0x00011100ff0477ac */ /* 0x000ea40008000a00 */
[----:B--2---:R-:W-:-:S04]  /*8790*/  ISETP.NE.U32.AND P0, PT, RZ, UR4, PT ;  /* 0x00000004ff007c0c */ /* 0x004fc8000bf05070 */
[----:B------:R-:W-:-:S13]  /*87a0*/  ISETP.NE.AND.EX P0, PT, RZ, UR5, PT, P0 ;  /* 0x00000005ff007c0c */ /* 0x000fda000bf05300 */
[----:B------:R-:W-:Y:S05]  /*87b0*/  @!P0 EXIT ;  /* 0x000000000000894d */ /* 0x000fea0003800000 */
[----:B------:R-:W-:Y:S05]  /*87c0*/  BRA `(.L_x_132) ;  /* 0x0000000000087947 */ /* 0x000fea0003800000 */
.L_x_131:
[----:B------:R-:W-:-:S13]  /*87d0*/  FSETP.NEU.AND P0, PT, R35, RZ, PT ;  /* 0x000000ff2300720b */ /* 0x000fda0003f0d000 */
[----:B------:R-:W-:Y:S05]  /*87e0*/  @!P0 EXIT ;  /* 0x000000000000894d */ /* 0x000fea0003800000 */
.L_x_132:
[----:B------:R-:W-:Y:S05]  /*87f0*/  BSYNC.RECONVERGENT B0 ;  /* 0x0000000000007941 */ /* 0x000fea0003800200 */
.L_x_129:
[----:B------:R-:W-:Y:S01]  /*8800*/  ULEA UR4, UR37, UR36, 0x3 ;  /* 0x0000002425047291 */ /* 0x000fe2000f8e18ff */
[----:B------:R-:W-:-:S04]  /*8810*/  DEPBAR.LE SB0, 0x0 ;  /* 0x000080000000791a */ /* 0x000fc80000000000 */
[----:B------:R-:W-:-:S04]  /*8820*/  UIADD3 UR4, UPT, UPT, UR4, 0x40, URZ ;  /* 0x0000004004047890 */ /* 0x000fc8000fffe0ff */
[----:B------:R-:W-:-:S09]  /*8830*/  UPRMT UR4, UR45, 0x654, UR4 ;  /* 0x000006542d047896 */ /* 0x000fd20008000004 */
[----:B------:R-:W-:Y:S01]  /*8840*/  SYNCS.ARRIVE.TRANS64.RED.A1T0 RZ, [UR4], RZ ;  /* 0x000000ffffff79a7 */ /* 0x000fe20008100404 */
[----:B------:R-:W-:Y:S05]  /*8850*/  EXIT ;  /* 0x000000000000794d */ /* 0x000fea0003800000 */
.L_x_19:
[----:B--2---:R2:W1:Y:S02]  /*8860*/  SYNCS.PHASECHK.TRANS64.TRYWAIT P0, [R3+URZ+0xe0], R2 ;  /* 0x0000e002030075a7 */ /* 0x00446400080011ff */
[----:B-1----:R-:W-:Y:S05]  /*8870*/  @!P0 NANOSLEEP.SYNCS 0x989680 ;  /* 0x009896800000895d */ /* 0x002fea0003900000 */
[----:B------:R-:W1:Y:S02]  /*8880*/  @!P0 SYNCS.PHASECHK.TRANS64 P0, [R3+URZ+0xe0], R2 ;  /* 0x0000e002030085a7 */ /* 0x000e6400080010ff */
[----:B-1----:R-:W-:Y:S05]  /*8890*/  @!P0 BRA `(.L_x_19) ;  /* 0xfffffffc00f08947 */ /* 0x002fea000383ffff */
[----:B------:R-:W-:Y:S05]  /*88a0*/  BRA `(.L_x_133) ;  /* 0xffffff8c00407947 */ /* 0x000fea000383ffff */
.L_x_22:
[----:B-1----:R-:W-:-:S07]  /*88b0*/  MOV R2, UR49 ;  /* 0x0000003100027c02 */ /* 0x002fce0008000f00 */
.L_x_134:
[----:B-1----:R1:W2:Y:S02]  /*88c0*/  SYNCS.PHASECHK.TRANS64.TRYWAIT P0, [R2+URZ+0x10], R5 ;  /* 0x00001005020075a7 */ /* 0x0022a400080011ff */
[----:B--2---:R-:W-:Y:S05]  /*88d0*/  @!P0 NANOSLEEP.SYNCS 0x989680 ;  /* 0x009896800000895d */ /* 0x004fea0003900000 */
[----:B------:R-:W2:Y:S02]  /*88e0*/  @!P0 SYNCS.PHASECHK.TRANS64 P0, [R2+URZ+0x10], R5 ;  /* 0x00001005020085a7 */ /* 0x000ea400080010ff */
[----:B--2---:R-:W-:Y:S05]  /*88f0*/  @!P0 BRA `(.L_x_134) ;  /* 0xfffffffc00f08947 */ /* 0x004fea000383ffff */
[----:B------:R-:W-:Y:S05]  /*8900*/  BRA `(.L_x_21) ;  /* 0xffffff8c00947947 */ /* 0x000fea000383ffff */
.L_x_30:
[----:B------:R-:W-:-:S07]  /*8910*/  MOV R2, UR49 ;  /* 0x0000003100027c02 */ /* 0x000fce0008000f00 */
.L_x_135:
[----:B-1----:R1:W2:Y:S02]  /*8920*/  SYNCS.PHASECHK.TRANS64.TRYWAIT P0, [R2+URZ+0x10], R5 ;  /* 0x00001005020075a7 */ /* 0x0022a400080011ff */
[----:B--2---:R-:W-:Y:S05]  /*8930*/  @!P0 NANOSLEEP.SYNCS 0x989680 ;  /* 0x009896800000895d */ /* 0x004fea0003900000 */
[----:B------:R-:W2:Y:S02]  /*8940*/  @!P0 SYNCS.PHASECHK.TRANS64 P0, [R2+URZ+0x10], R5 ;  /* 0x00001005020085a7 */ /* 0x000ea400080010ff */
[----:B--2---:R-:W-:Y:S05]  /*8950*/  @!P0 BRA `(.L_x_135) ;  /* 0xfffffffc00f08947 */ /* 0x004fea000383ffff */
[----:B------:R-:W-:Y:S05]  /*8960*/  BRA `(.L_x_29) ;  /* 0xffffff9000b07947 */ /* 0x000fea000383ffff */
.L_x_36:
[----:B-1----:R1:W2:Y:S02]  /*8970*/  SYNCS.PHASECHK.TRANS64.TRYWAIT P0, [R2+URZ+0x70], R3 ;  /* 0x00007003020075a7 */ /* 0x0022a400080011ff */
[----:B--2---:R-:W-:Y:S05]  /*8980*/  @!P0 NANOSLEEP.SYNCS 0x989680 ;  /* 0x009896800000895d */ /* 0x004fea0003900000 */
[----:B------:R-:W2:Y:S02]  /*8990*/  @!P0 SYNCS.PHASECHK.TRANS64 P0, [R2+URZ+0x70], R3 ;  /* 0x00007003020085a7 */ /* 0x000ea400080010ff */
[----:B--2---:R-:W-:Y:S05]  /*89a0*/  @!P0 BRA `(.L_x_36) ;  /* 0xfffffffc00f08947 */ /* 0x004fea000383ffff */
[----:B------:R-:W-:Y:S05]  /*89b0*/  BRA `(.L_x_136) ;  /* 0xffffff9400a87947 */ /* 0x000fea000383ffff */
.L_x_40:
[----:B----4-:R-:W-:-:S07]  /*89c0*/  MOV R0, UR4 ;  /* 0x0000000400007c02 */ /* 0x010fce0008000f00 */
.L_x_137:
[----:B-1----:R1:W2:Y:S02]  /*89d0*/  SYNCS.PHASECHK.TRANS64.TRYWAIT P0, [R0+URZ], R3 ;  /* 0x00000003000075a7 */ /* 0x0022a400080011ff */
[----:B--2---:R-:W-:Y:S05]  /*89e0*/  @!P0 NANOSLEEP.SYNCS 0x989680 ;  /* 0x009896800000895d */ /* 0x004fea0003900000 */
[----:B------:R-:W2:Y:S02]  /*89f0*/  @!P0 SYNCS.PHASECHK.TRANS64 P0, [R0+URZ], R3 ;  /* 0x00000003000085a7 */ /* 0x000ea400080010ff */
[----:B--2---:R-:W-:Y:S05]  /*8a00*/  @!P0 BRA `(.L_x_137) ;  /* 0xfffffffc00f08947 */ /* 0x004fea000383ffff */
[----:B------:R-:W-:Y:S05]  /*8a10*/  BRA `(.L_x_138) ;  /* 0xffffff9c00187947 */ /* 0x000fea000383ffff */
.L_x_43:
[----:B-1----:R1:W2:Y:S02]  /*8a20*/  SYNCS.PHASECHK.TRANS64.TRYWAIT P0, [R0+URZ+0xd0], R5 ;  /* 0x0000d005000075a7 */ /* 0x0022a400080011ff */
[----:B--2---:R-:W-:Y:S05]  /*8a30*/  @!P0 NANOSLEEP.SYNCS 0x989680 ;  /* 0x009896800000895d */ /* 0x004fea0003900000 */
[----:B------:R-:W2:Y:S02]  /*8a40*/  @!P0 SYNCS.PHASECHK.TRANS64 P0, [R0+URZ+0xd0], R5 ;  /* 0x0000d005000085a7 */ /* 0x000ea400080010ff */
[----:B--2---:R-:W-:Y:S05]  /*8a50*/  @!P0 BRA `(.L_x_43) ;  /* 0xfffffffc00f08947 */ /* 0x004fea000383ffff */
[----:B------:R-:W-:Y:S05]  /*8a60*/  BRA `(.L_x_139) ;  /* 0xffffff9c00747947 */ /* 0x000fea000383ffff */
.L_x_44:
[----:B------:R-:W-:-:S07]  /*8a70*/  MOV R0, UR4 ;  /* 0x0000000400007c02 */ /* 0x000fce0008000f00 */
.L_x_140:
[----:B-1----:R1:W2:Y:S02]  /*8a80*/  SYNCS.PHASECHK.TRANS64.TRYWAIT P0, [R0+URZ+0x80], R5 ;  /* 0x00008005000075a7 */ /* 0x0022a400080011ff */
[----:B--2---:R-:W-:Y:S05]  /*8a90*/  @!P0 NANOSLEEP.SYNCS 0x989680 ;  /* 0x009896800000895d */ /* 0x004fea0003900000 */
[----:B------:R-:W2:Y:S02]  /*8aa0*/  @!P0 SYNCS.PHASECHK.TRANS64 P0, [R0+URZ+0x80], R5 ;  /* 0x00008005000085a7 */ /* 0x000ea400080010ff */
[----:B--2---:R-:W-:Y:S05]  /*8ab0*/  @!P0 BRA `(.L_x_140) ;  /* 0xfffffffc00f08947 */ /* 0x004fea000383ffff */
[----:B------:R-:W-:Y:S05]  /*8ac0*/  BRA `(.L_x_141) ;  /* 0xffffff9c00847947 */ /* 0x000fea000383ffff */
.L_x_45:
[----:B-1----:R1:W2:Y:S02]  /*8ad0*/  SYNCS.PHASECHK.TRANS64.TRYWAIT P1, [R0+URZ+0x70], R5 ;  /* 0x00007005000075a7 */ /* 0x0022a400080211ff */
[----:B--2---:R-:W-:Y:S05]  /*8ae0*/  @!P1 NANOSLEEP.SYNCS 0x989680 ;  /* 0x009896800000995d */ /* 0x004fea0003900000 */
[----:B------:R-:W2:Y:S02]  /*8af0*/  @!P1 SYNCS.PHASECHK.TRANS64 P1, [R0+URZ+0x70], R5 ;  /* 0x00007005000095a7 */ /* 0x000ea400080210ff */
[----:B--2---:R-:W-:Y:S05]  /*8b00*/  @!P1 BRA `(.L_x_45) ;  /* 0xfffffffc00f09947 */ /* 0x004fea000383ffff */
[----:B------:R-:W-:Y:S05]  /*8b10*/  BRA `(.L_x_142) ;  /* 0xffffff9c00b47947 */ /* 0x000fea000383ffff */
.L_x_48:
[----:B------:R-:W-:-:S07]  /*8b20*/  MOV R0, UR4 ;  /* 0x0000000400007c02 */ /* 0x000fce0008000f00 */
.L_x_143:
[----:B-1----:R1:W2:Y:S02]  /*8b30*/  SYNCS.PHASECHK.TRANS64.TRYWAIT P0, [R0+URZ+0x80], R3 ;  /* 0x00008003000075a7 */ /* 0x0022a400080011ff */
[----:B--2---:R-:W-:Y:S05]  /*8b40*/  @!P0 NANOSLEEP.SYNCS 0x989680 ;  /* 0x009896800000895d */ /* 0x004fea0003900000 */
[----:B------:R-:W2:Y:S02]  /*8b50*/  @!P0 SYNCS.PHASECHK.TRANS64 P0, [R0+URZ+0x80], R3 ;  /* 0x00008003000085a7 */ /* 0x000ea400080010ff */
[----:B--2---:R-:W-:Y:S05]  /*8b60*/  @!P0 BRA `(.L_x_143) ;  /* 0xfffffffc00f08947 */ /* 0x004fea000383ffff */
[----:B------:R-:W-:Y:S05]  /*8b70*/  BRA `(.L_x_47) ;  /* 0xffffffa000087947 */ /* 0x000fea000383ffff */
.L_x_55:
[----:B-1----:R1:W2:Y:S02]  /*8b80*/  SYNCS.PHASECHK.TRANS64.TRYWAIT P1, [R0+URZ+0x70], R5 ;  /* 0x00007005000075a7 */ /* 0x0022a400080211ff */
[----:B--2---:R-:W-:Y:S05]  /*8b90*/  @!P1 NANOSLEEP.SYNCS 0x989680 ;  /* 0x009896800000995d */ /* 0x004fea0003900000 */
[----:B------:R-:W2:Y:S02]  /*8ba0*/  @!P1 SYNCS.PHASECHK.TRANS64 P1, [R0+URZ+0x70], R5 ;  /* 0x00007005000095a7 */ /* 0x000ea400080210ff */
[----:B--2---:R-:W-:Y:S05]  /*8bb0*/  @!P1 BRA `(.L_x_55) ;  /* 0xfffffffc00f09947 */ /* 0x004fea000383ffff */
[----:B------:R-:W-:Y:S05]  /*8bc0*/  BRA `(.L_x_144) ;  /* 0xffffffa400787947 */ /* 0x000fea000383ffff */
.L_x_56:
[----:B------:R-:W-:-:S13]  /*8bd0*/  R2UR UR4, R13 ;  /* 0x000000000d0472ca */ /* 0x000fda00000e0000 */
[----:B------:R-:W-:-:S07]  /*8be0*/  MOV R3, UR4 ;  /* 0x0000000400037c02 */ /* 0x000fce0008000f00 */
.L_x_145:
[----:B-1----:R1:W2:Y:S02]  /*8bf0*/  SYNCS.PHASECHK.TRANS64.TRYWAIT P0, [R3+URZ+0xb0], R0 ;  /* 0x0000b000030075a7 */ /* 0x0022a400080011ff */
[----:B--2---:R-:W-:Y:S05]  /*8c00*/  @!P0 NANOSLEEP.SYNCS 0x989680 ;  /* 0x009896800000895d */ /* 0x004fea0003900000 */
[----:B------:R-:W2:Y:S02]  /*8c10*/  @!P0 SYNCS.PHASECHK.TRANS64 P0, [R3+URZ+0xb0], R0 ;  /* 0x0000b000030085a7 */ /* 0x000ea400080010ff */
[----:B--2---:R-:W-:Y:S05]  /*8c20*/  @!P0 BRA `(.L_x_145) ;  /* 0xfffffffc00f08947 */ /* 0x004fea000383ffff */
[----:B------:R-:W-:Y:S05]  /*8c30*/  BRA `(.L_x_146) ;  /* 0xffffffa400b87947 */ /* 0x000fea000383ffff */
.L_x_59:
[----:B------:R-:W-:Y:S07]  /*8c40*/  MOV R0, UR5 ;  /* 0x0000000500007c02 */ /* 0x000fee0008000f00 */
.L_x_147:
[----:B-1----:R1:W2:Y:S02]  /*8c50*/  SYNCS.PHASECHK.TRANS64.TRYWAIT P0, [R0+URZ], R3 ;  /* 0x00000003000075a7 */ /* 0x0022a400080011ff */
[----:B--2---:R-:W-:Y:S05]  /*8c60*/  @!P0 NANOSLEEP.SYNCS 0x989680 ;  /* 0x009896800000895d */ /* 0x004fea0003900000 */
[----:B------:R-:W2:Y:S02]  /*8c70*/  @!P0 SYNCS.PHASECHK.TRANS64 P0, [R0+URZ], R3 ;  /* 0x00000003000085a7 */ /* 0x000ea400080010ff */
[----:B--2---:R-:W-:Y:S05]  /*8c80*/  @!P0 BRA `(.L_x_147) ;  /* 0xfffffffc00f08947 */ /* 0x004fea000383ffff */
[----:B------:R-:W-:Y:S05]  /*8c90*/  BRA `(.L_x_58) ;  /* 0xffffffa400d47947 */ /* 0x000fea000383ffff */
.L_x_62:
[----:B------:R-:W-:-:S07]  /*8ca0*/  MOV R0, UR4 ;  /* 0x0000000400007c02 */ /* 0x000fce0008000f00 */
.L_x_148:
[----:B-1----:R1:W2:Y:S02]  /*8cb0*/  SYNCS.PHASECHK.TRANS64.TRYWAIT P0, [R0+URZ], R3 ;  /* 0x00000003000075a7 */ /* 0x0022a400080011ff */
[----:B--2---:R-:W-:Y:S05]  /*8cc0*/  @!P0 NANOSLEEP.SYNCS 0x989680 ;  /* 0x009896800000895d */ /* 0x004fea0003900000 */
[----:B------:R-:W2:Y:S02]  /*8cd0*/  @!P0 SYNCS.PHASECHK.TRANS64 P0, [R0+URZ], R3 ;  /* 0x00000003000085a7 */ /* 0x000ea400080010ff */
[----:B--2---:R-:W-:Y:S05]  /*8ce0*/  @!P0 BRA `(.L_x_148) ;  /* 0xfffffffc00f08947 */ /* 0x004fea000383ffff */
[----:B------:R-:W-:Y:S05]  /*8cf0*/  BRA `(.L_x_149) ;  /* 0xffffffac00ec7947 */ /* 0x000fea000383ffff */
.L_x_63:
[----:B------:R-:W-:-:S07]  /*8d00*/  MOV R0, UR5 ;  /* 0x0000000500007c02 */ /* 0x000fce0008000f00 */
.L_x_150:
[----:B-1----:R1:W2:Y:S02]  /*8d10*/  SYNCS.PHASECHK.TRANS64.TRYWAIT P0, [R0+URZ], R3 ;  /* 0x00000003000075a7 */ /* 0x0022a400080011ff */
[----:B--2---:R-:W-:Y:S05]  /*8d20*/  @!P0 NANOSLEEP.SYNCS 0x989680 ;  /* 0x009896800000895d */ /* 0x004fea0003900000 */
[----:B------:R-:W2:Y:S02]  /*8d30*/  @!P0 SYNCS.PHASECHK.TRANS64 P0, [R0+URZ], R3 ;  /* 0x00000003000085a7 */ /* 0x000ea400080010ff */
[----:B--2---:R-:W-:Y:S05]  /*8d40*/  @!P0 BRA `(.L_x_150) ;  /* 0xfffffffc00f08947 */ /* 0x004fea000383ffff */
[----:B------:R-:W-:Y:S05]  /*8d50*/  BRA `(.L_x_151) ;  /* 0xffffffac00fc7947 */ /* 0x000fea000383ffff */
.L_x_64:
[----:B------:R-:W-:-:S07]  /*8d60*/  MOV R0, UR5 ;  /* 0x0000000500007c02 */ /* 0x000fce0008000f00 */
.L_x_152:
[----:B-1----:R1:W2:Y:S02]  /*8d70*/  SYNCS.PHASECHK.TRANS64.TRYWAIT P0, [R0+URZ], R3 ;  /* 0x00000003000075a7 */ /* 0x0022a400080011ff */
[----:B--2---:R-:W-:Y:S05]  /*8d80*/  @!P0 NANOSLEEP.SYNCS 0x989680 ;  /* 0x009896800000895d */ /* 0x004fea0003900000 */
[----:B------:R-:W2:Y:S02]  /*8d90*/  @!P0 SYNCS.PHASECHK.TRANS64 P0, [R0+URZ], R3 ;  /* 0x00000003000085a7 */ /* 0x000ea400080010ff */
[----:B--2---:R-:W-:Y:S05]  /*8da0*/  @!P0 BRA `(.L_x_152) ;  /* 0xfffffffc00f08947 */ /* 0x004fea000383ffff */
[----:B------:R-:W-:Y:S05]  /*8db0*/  BRA `(.L_x_153) ;  /* 0xffffffb000087947 */ /* 0x000fea000383ffff */
.L_x_65:
[----:B------:R-:W-:-:S07]  /*8dc0*/  MOV R0, UR4 ;  /* 0x0000000400007c02 */ /* 0x000fce0008000f00 */
.L_x_154:
[----:B-1----:R1:W2:Y:S02]  /*8dd0*/  SYNCS.PHASECHK.TRANS64.TRYWAIT P0, [R0+URZ], R3 ;  /* 0x00000003000075a7 */ /* 0x0022a400080011ff */
[----:B--2---:R-:W-:Y:S05]  /*8de0*/  @!P0 NANOSLEEP.SYNCS 0x989680 ;  /* 0x009896800000895d */ /* 0x004fea0003900000 */
[----:B------:R-:W2:Y:S02]  /*8df0*/  @!P0 SYNCS.PHASECHK.TRANS64 P0, [R0+URZ], R3 ;  /* 0x00000003000085a7 */ /* 0x000ea400080010ff */
[----:B--2---:R-:W-:Y:S05]  /*8e00*/  @!P0 BRA `(.L_x_154) ;  /* 0xfffffffc00f08947 */ /* 0x004fea000383ffff */
[----:B------:R-:W-:Y:S05]  /*8e10*/  BRA `(.L_x_155) ;  /* 0xffffffb000147947 */ /* 0x000fea000383ffff */
.L_x_70:
[----:B---3--:R3:W1:Y:S02]  /*8e20*/  SYNCS.PHASECHK.TRANS64.TRYWAIT P0, [R0+URZ+0x70], R3 ;  /* 0x00007003000075a7 */ /* 0x00866400080011ff */
[----:B-1----:R-:W-:Y:S05]  /*8e30*/  @!P0 NANOSLEEP.SYNCS 0x989680 ;  /* 0x009896800000895d */ /* 0x002fea0003900000 */
[----:B------:R-:W1:Y:S02]  /*8e40*/  @!P0 SYNCS.PHASECHK.TRANS64 P0, [R0+URZ+0x70], R3 ;  /* 0x00007003000085a7 */ /* 0x000e6400080010ff */
[----:B-1----:R-:W-:Y:S05]  /*8e50*/  @!P0 BRA `(.L_x_70) ;  /* 0xfffffffc00f08947 */ /* 0x002fea000383ffff */
[----:B------:R-:W-:Y:S05]  /*8e60*/  BRA `(.L_x_156) ;  /* 0xffffffb400247947 */ /* 0x000fea000383ffff */
.L_x_73:
[----:B------:R-:W-:Y:S07]  /*8e70*/  MOV R0, UR4 ;  /* 0x0000000400007c02 */ /* 0x000fee0008000f00 */
.L_x_157:
[----:B---3--:R3:W1:Y:S02]  /*8e80*/  SYNCS.PHASECHK.TRANS64.TRYWAIT P0, [R0+URZ+0x68], R3 ;  /* 0x00006803000075a7 */ /* 0x00866400080011ff */
[----:B-1----:R-:W-:Y:S05]  /*8e90*/  @!P0 NANOSLEEP.SYNCS 0x989680 ;  /* 0x009896800000895d */ /* 0x002fea0003900000 */
[----:B------:R-:W1:Y:S02]  /*8ea0*/  @!P0 SYNCS.PHASECHK.TRANS64 P0, [R0+URZ+0x68], R3 ;  /* 0x00006803000085a7 */ /* 0x000e6400080010ff */
[----:B-1----:R-:W-:Y:S05]  /*8eb0*/  @!P0 BRA `(.L_x_157) ;  /* 0xfffffffc00f08947 */ /* 0x002fea000383ffff */
[----:B------:R-:W-:Y:S05]  /*8ec0*/  BRA `(.L_x_72) ;  /* 0xffffffb800047947 */ /* 0x000fea000383ffff */
.L_x_76:
[----:B------:R-:W-:Y:S07]  /*8ed0*/  MOV R3, UR4 ;  /* 0x0000000400037c02 */ /* 0x000fee0008000f00 */
.L_x_158:
[----:B--2---:R2:W3:Y:S02]  /*8ee0*/  SYNCS.PHASECHK.TRANS64.TRYWAIT P0, [R3+URZ+0x40], R12 ;  /* 0x0000400c030075a7 */ /* 0x0044e400080011ff */
[----:B---3--:R-:W-:Y:S05]  /*8ef0*/  @!P0 NANOSLEEP.SYNCS 0x989680 ;  /* 0x009896800000895d */ /* 0x008fea0003900000 */
[----:B------:R-:W3:Y:S02]  /*8f00*/  @!P0 SYNCS.PHASECHK.TRANS64 P0, [R3+URZ+0x40], R12 ;  /* 0x0000400c030085a7 */ /* 0x000ee400080010ff */
[----:B---3--:R-:W-:Y:S05]  /*8f10*/  @!P0 BRA `(.L_x_158) ;  /* 0xfffffffc00f08947 */ /* 0x008fea000383ffff */
[----:B------:R-:W-:Y:S05]  /*8f20*/  BRA `(.L_x_159) ;  /* 0xffffffb8007c7947 */ /* 0x000fea000383ffff */
.L_x_77:
[----:B--2---:R-:W-:Y:S07]  /*8f30*/  MOV R3, UR4 ;  /* 0x0000000400037c02 */ /* 0x004fee0008000f00 */
.L_x_160:
[----:B--2---:R2:W3:Y:S02]  /*8f40*/  SYNCS.PHASECHK.TRANS64.TRYWAIT P0, [R3+URZ+0x48], R12 ;  /* 0x0000480c030075a7 */ /* 0x0044e400080011ff */
[----:B---3--:R-:W-:Y:S05]  /*8f50*/  @!P0 NANOSLEEP.SYNCS 0x989680 ;  /* 0x009896800000895d */ /* 0x008fea0003900000 */
[----:B------:R-:W3:Y:S02]  /*8f60*/  @!P0 SYNCS.PHASECHK.TRANS64 P0, [R3+URZ+0x48], R12 ;  /* 0x0000480c030085a7 */ /* 0x000ee400080010ff */
[----:B---3--:R-:W-:Y:S05]  /*8f70*/  @!P0 BRA `(.L_x_160) ;  /* 0xfffffffc00f08947 */ /* 0x008fea000383ffff */
[----:B------:R-:W-:Y:S05]  /*8f80*/  BRA `(.L_x_161) ;  /* 0xffffffb800bc7947 */ /* 0x000fea000383ffff */
.L_x_78:
[----:B--2---:R-:W-:Y:S07]  /*8f90*/  MOV R3, UR4 ;  /* 0x0000000400037c02 */ /* 0x004fee0008000f00 */
.L_x_162:
[----:B--2---:R2:W3:Y:S02]  /*8fa0*/  SYNCS.PHASECHK.TRANS64.TRYWAIT P0, [R3+URZ+0x50], R12 ;  /* 0x0000500c030075a7 */ /* 0x0044e400080011ff */
[----:B---3--:R-:W-:Y:S05]  /*8fb0*/  @!P0 NANOSLEEP.SYNCS 0x989680 ;  /* 0x009896800000895d */ /* 0x008fea0003900000 */
[----:B------:R-:W3:Y:S02]  /*8fc0*/  @!P0 SYNCS.PHASECHK.TRANS64 P0, [R3+URZ+0x50], R12 ;  /* 0x0000500c030085a7 */ /* 0x000ee400080010ff */
[----:B---3--:R-:W-:Y:S05]  /*8fd0*/  @!P0 BRA `(.L_x_162) ;  /* 0xfffffffc00f08947 */ /* 0x008fea000383ffff */
[----:B------:R-:W-:Y:S05]  /*8fe0*/  BRA `(.L_x_163) ;  /* 0xffffffbc00047947 */ /* 0x000fea000383ffff */
.L_x_79:
[----:B------:R-:W-:Y:S07]  /*8ff0*/  MOV R3, UR4 ;  /* 0x0000000400037c02 */ /* 0x000fee0008000f00 */
.L_x_164:
[----:B-1----:R1:W2:Y:S02]  /*9000*/  SYNCS.PHASECHK.TRANS64.TRYWAIT P0, [R3+URZ+0x58], R12 ;  /* 0x0000580c030075a7 */ /* 0x0022a400080011ff */
[----:B--2---:R-:W-:Y:S05]  /*9010*/  @!P0 NANOSLEEP.SYNCS 0x989680 ;  /* 0x009896800000895d */ /* 0x004fea0003900000 */
[----:B------:R-:W2:Y:S02]  /*9020*/  @!P0 SYNCS.PHASECHK.TRANS64 P0, [R3+URZ+0x58], R12 ;  /* 0x0000580c030085a7 */ /* 0x000ea400080010ff */
[----:B--2---:R-:W-:Y:S05]  /*9030*/  @!P0 BRA `(.L_x_164) ;  /* 0xfffffffc00f08947 */ /* 0x004fea000383ffff */
[----:B------:R-:W-:Y:S05]  /*9040*/  BRA `(.L_x_165) ;  /* 0xffffffbc008c7947 */ /* 0x000fea000383ffff */
.L_x_81:
[----:B------:R-:W-:-:S07]  /*9050*/  MOV R0, UR4 ;  /* 0x0000000400007c02 */ /* 0x000fce0008000f00 */
.L_x_166:
[----:B-1----:R1:W2:Y:S02]  /*9060*/  SYNCS.PHASECHK.TRANS64.TRYWAIT P0, [R0+URZ+0x40], R3 ;  /* 0x00004003000075a7 */ /* 0x0022a400080011ff */
[----:B--2---:R-:W-:Y:S05]  /*9070*/  @!P0 NANOSLEEP.SYNCS 0x989680 ;  /* 0x009896800000895d */ /* 0x004fea0003900000 */
[----:B------:R-:W2:Y:S02]  /*9080*/  @!P0 SYNCS.PHASECHK.TRANS64 P0, [R0+URZ+0x40], R3 ;  /* 0x00004003000085a7 */ /* 0x000ea400080010ff */
[----:B--2---:R-:W-:Y:S05]  /*9090*/  @!P0 BRA `(.L_x_166) ;  /* 0xfffffffc00f08947 */ /* 0x004fea000383ffff */
[----:B------:R-:W-:Y:S05]  /*90a0*/  BRA `(.L_x_167) ;  /* 0xffffffbc00fc7947 */ /* 0x000fea000383ffff */
.L_x_82:
[----:B-1----:R-:W-:-:S07]  /*90b0*/  MOV R0, UR4 ;  /* 0x0000000400007c02 */ /* 0x002fce0008000f00 */
.L_x_168:
[----:B-1----:R1:W2:Y:S02]  /*90c0*/  SYNCS.PHASECHK.TRANS64.TRYWAIT P0, [R0+URZ+0x48], R3 ;  /* 0x00004803000075a7 */ /* 0x0022a400080011ff */
[----:B--2---:R-:W-:Y:S05]  /*90d0*/  @!P0 NANOSLEEP.SYNCS 0x989680 ;  /* 0x009896800000895d */ /* 0x004fea0003900000 */
[----:B------:R-:W2:Y:S02]  /*90e0*/  @!P0 SYNCS.PHASECHK.TRANS64 P0, [R0+URZ+0x48], R3 ;  /* 0x00004803000085a7 */ /* 0x000ea400080010ff */
[----:B--2---:R-:W-:Y:S05]  /*90f0*/  @!P0 BRA `(.L_x_168) ;  /* 0xfffffffc00f08947 */ /* 0x004fea000383ffff */
[----:B------:R-:W-:Y:S05]  /*9100*/  BRA `(.L_x_169) ;  /* 0xffffffbc00ec7947 */ /* 0x000fea000383ffff */
.L_x_83:
[----:B-1----:R-:W-:-:S07]  /*9110*/  MOV R0, UR4 ;  /* 0x0000000400007c02 */ /* 0x002fce0008000f00 */
.L_x_170:
[----:B-1----:R1:W2:Y:S02]  /*9120*/  SYNCS.PHASECHK.TRANS64.TRYWAIT P0, [R0+URZ+0x50], R3 ;  /* 0x00005003000075a7 */ /* 0x0022a400080011ff */
[----:B--2---:R-:W-:Y:S05]  /*9130*/  @!P0 NANOSLEEP.SYNCS 0x989680 ;  /* 0x009896800000895d */ /* 0x004fea0003900000 */
[----:B------:R-:W2:Y:S02]  /*9140*/  @!P0 SYNCS.PHASECHK.TRANS64 P0, [R0+URZ+0x50], R3 ;  /* 0x00005003000085a7 */ /* 0x000ea400080010ff */
[----:B--2---:R-:W-:Y:S05]  /*9150*/  @!P0 BRA `(.L_x_170) ;  /* 0xfffffffc00f08947 */ /* 0x004fea000383ffff */
[----:B------:R-:W-:Y:S05]  /*9160*/  BRA `(.L_x_171) ;  /* 0xffffffbc00dc7947 */ /* 0x000fea000383ffff */
.L_x_85:
[----:B--2---:R2:W4:Y:S02]  /*9170*/  SYNCS.PHASECHK.TRANS64.TRYWAIT P0, [R0+URZ+0x70], R3 ;  /* 0x00007003000075a7 */ /* 0x00452400080011ff */
[----:B----4-:R-:W-:Y:S05]  /*9180*/  @!P0 NANOSLEEP.SYNCS 0x989680 ;  /* 0x009896800000895d */ /* 0x010fea0003900000 */
[----:B------:R-:W4:Y:S02]  /*9190*/  @!P0 SYNCS.PHASECHK.TRANS64 P0, [R0+URZ+0x70], R3 ;  /* 0x00007003000085a7 */ /* 0x000f2400080010ff */
[----:B----4-:R-:W-:Y:S05]  /*91a0*/  @!P0 BRA `(.L_x_85) ;  /* 0xfffffffc00f08947 */ /* 0x010fea000383ffff */
[----:B------:R-:W-:Y:S05]  /*91b0*/  BRA `(.L_x_172) ;  /* 0xffffffc000a47947 */ /* 0x000fea000383ffff */
.L_x_96:
[----:B-1----:R-:W-:Y:S04]  /*91c0*/  MOV R0, UR36 ;  /* 0x0000002400007c02 */ /* 0x002fe80008000f00 */
[----:B------:R1:W3:Y:S03]  /*91d0*/  SYNCS.PHASECHK.TRANS64.TRYWAIT P1, [R0+URZ+0x20], R5 ;  /* 0x00002005000075a7 */ /* 0x0002e600080211ff */
[----:B---3--:R-:W-:Y:S05]  /*91e0*/  @!P1 NANOSLEEP.SYNCS 0x989680 ;  /* 0x009896800000995d */ /* 0x008fea0003900000 */
[----:B------:R-:W3:Y:S02]  /*91f0*/  @!P1 SYNCS.PHASECHK.TRANS64 P1, [R0+URZ+0x20], R5 ;  /* 0x00002005000095a7 */ /* 0x000ee400080210ff */
[----:B---3--:R-:W-:Y:S05]  /*9200*/  @!P1 BRA `(.L_x_96) ;  /* 0xfffffffc00ec9947 */ /* 0x008fea000383ffff */
[----:B------:R-:W-:Y:S05]  /*9210*/  BRA `(.L_x_95) ;  /* 0xffffffcc00b07947 */ /* 0x000fea000383ffff */
.L_x_98:
[----:B-1----:R1:W4:Y:S02]  /*9220*/  SYNCS.PHASECHK.TRANS64.TRYWAIT P0, [R88+URZ+0x90], R3 ;  /* 0x00009003580075a7 */ /* 0x00232400080011ff */
[----:B----4-:R-:W-:Y:S05]  /*9230*/  @!P0 NANOSLEEP.SYNCS 0x989680 ;  /* 0x009896800000895d */ /* 0x010fea0003900000 */
[----:B------:R-:W4:Y:S02]  /*9240*/  @!P0 SYNCS.PHASECHK.TRANS64 P0, [R88+URZ+0x90], R3 ;  /* 0x00009003580085a7 */ /* 0x000f2400080010ff */
[----:B----4-:R-:W-:Y:S05]  /*9250*/  @!P0 BRA `(.L_x_98) ;  /* 0xfffffffc00f08947 */ /* 0x010fea000383ffff */
[----:B------:R-:W-:Y:S05]  /*9260*/  BRA `(.L_x_97) ;  /* 0xffffffcc00d87947 */ /* 0x000fea000383ffff */
.L_x_107:
[----:B-1----:R1:W2:Y:S02]  /*9270*/  SYNCS.PHASECHK.TRANS64.TRYWAIT P0, [R3+URZ+0x20], R0 ;  /* 0x00002000030075a7 */ /* 0x0022a400080011ff */
[----:B--2---:R-:W-:Y:S05]  /*9280*/  @!P0 NANOSLEEP.SYNCS 0x989680 ;  /* 0x009896800000895d */ /* 0x004fea0003900000 */
[----:B------:R-:W2:Y:S02]  /*9290*/  @!P0 SYNCS.PHASECHK.TRANS64 P0, [R3+URZ+0x20], R0 ;  /* 0x00002000030085a7 */ /* 0x000ea400080010ff */
[----:B--2---:R-:W-:Y:S05]  /*92a0*/  @!P0 BRA `(.L_x_107) ;  /* 0xfffffffc00f08947 */ /* 0x004fea000383ffff */
[----:B------:R-:W-:Y:S05]  /*92b0*/  BRA `(.L_x_106) ;  /* 0xffffffd400f47947 */ /* 0x000fea000383ffff */
.L_x_115:
[----:B-1----:R1:W2:Y:S02]  /*92c0*/  SYNCS.PHASECHK.TRANS64.TRYWAIT P0, [R92+URZ+0x20], R5 ;  /* 0x000020055c0075a7 */ /* 0x0022a400080011ff */
[----:B--2---:R-:W-:Y:S05]  /*92d0*/  @!P0 NANOSLEEP.SYNCS 0x989680 ;  /* 0x009896800000895d */ /* 0x004fea0003900000 */
[----:B------:R-:W2:Y:S02]  /*92e0*/  @!P0 SYNCS.PHASECHK.TRANS64 P0, [R92+URZ+0x20], R5 ;  /* 0x000020055c0085a7 */ /* 0x000ea400080010ff */
[----:B--2---:R-:W-:Y:S05]  /*92f0*/  @!P0 BRA `(.L_x_115) ;  /* 0xfffffffc00f08947 */ /* 0x004fea000383ffff */
[----:B------:R-:W-:Y:S05]  /*9300*/  BRA `(.L_x_114) ;  /* 0xffffffe000347947 */ /* 0x000fea000383ffff */
.L_x_123:
[----:B-1----:R1:W2:Y:S02]  /*9310*/  SYNCS.PHASECHK.TRANS64.TRYWAIT P0, [R92+URZ+0x20], R5 ;  /* 0x000020055c0075a7 */ /* 0x0022a400080011ff */
[----:B--2---:R-:W-:Y:S05]  /*9320*/  @!P0 NANOSLEEP.SYNCS 0x989680 ;  /* 0x009896800000895d */ /* 0x004fea0003900000 */
[----:B------:R-:W2:Y:S02]  /*9330*/  @!P0 SYNCS.PHASECHK.TRANS64 P0, [R92+URZ+0x20], R5 ;  /* 0x000020055c0085a7 */ /* 0x000ea400080010ff */
[----:B--2---:R-:W-:Y:S05]  /*9340*/  @!P0 BRA `(.L_x_123) ;  /* 0xfffffffc00f08947 */ /* 0x004fea000383ffff */
[----:B------:R-:W-:Y:S05]  /*9350*/  BRA `(.L_x_122) ;  /* 0xffffffe800747947 */ /* 0x000fea000383ffff */
        .weak           $__internal_0_$__cuda_sm10x_tcgen05_guardrail_trap_col_being_dealloced_not_returned_by_alloc
        .type           $__internal_0_$__cuda_sm10x_tcgen05_guardrail_trap_col_being_dealloced_not_returned_by_alloc,@function
        .size           $__internal_0_$__cuda_sm10x_tcgen05_guardrail_trap_col_being_dealloced_not_returned_by_alloc,($__internal_1_$__cuda_sm10x_tcgen05_guardrail_trap_phase_invalid_during_alloc - $__internal_0_$__cuda_sm10x_tcgen05_guardrail_trap_col_being_dealloced_not_returned_by_alloc)
$__internal_0_$__cuda_sm10x_tcgen05_guardrail_trap_col_being_dealloced_not_returned_by_alloc:
[----:B------:R-:W-:Y:S05]  /*9360*/  BPT.TRAP 0x1 ;  /* 0x000000040000795c */ /* 0x000fea0000300000 */
[----:B------:R-:W-:-:S04]  /*9370*/  HFMA2 R3, -RZ, RZ, 0, 0 ;  /* 0x00000000ff037431 */ /* 0x000fc800000001ff */
[----:B------:R-:W-:Y:S05]  /*9380*/  RET.REL.NODEC R2 `(_ZN7cutlass13device_kernelINS_4gemm6kernel13GemmUniversalIN4cute5tupleIJiiiiEEENS1_10collective13CollectiveMmaINS1_35MainloopSm100TmaUmmaWarpSpecializedILi2ELi2ELi4ENS5_IJNS4_1CILi1EEESB_SB_EEEEENS5_IJNSA_ILi128EEENSA_ILi64EEESE_EEENS_10tfloat32_tENS5_IJlSB_lEEESH_NS5_IJSB_llEEENS4_8TiledMMAINS4_8MMA_AtomIJNS4_17SM100_MMA_TF32_SSISH_SH_fLi128ELi64ELNS4_4UMMA5MajorE0ELSO_1ELNSN_7ScaleInE0ELSP_0EEEEEENS4_6LayoutISC_NS5_IJNSA_ILi0EEEST_ST_EEEEENS5_IJNS4_10UnderscoreESW_SW_EEEEENS4_13SM90_TMA_LOADENS4_14ComposedLayoutINS4_7SwizzleILi3ELi4ELi3EEENS4_18smem_ptr_flag_bitsILi32EEENSS_INS5_IJNSA_ILi8EEENSA_ILi32EEEEEENS5_IJS16_SB_EEEEEEEvNS4_8identityESZ_NS10_INS11_ILi2ELi5ELi2EEES14_NSS_INS5_IJS16_NSA_ILi4EEEEEENS5_IJSB_S16_EEEEEEEvS1B_EENS_8epilogue10collective18CollectiveEpilogueINS1J_23Sm100TmaWarpSpecializedILi4ELi2ELi16ELb1ELb0EEEJSG_NS5_IJNSS_ISE_SB_EENSS_INSA_ILi16EEESB_EEEEESH_SI_SH_SI_NS1J_6fusion15FusionCallbacksIS1N_NS1S_17LinearCombinationISH_fSH_fLNS_15FloatRoundStyleE2EEESG_S1R_JEEENS4_5SM1004TMEM4LOAD26SM100_TMEM_LOAD_32dp32b16xESZ_NS10_INS11_ILi2ELi4ELi3EEES14_NSS_INS5_IJS15_S1P_EEENS5_IJS1P_SB_EEEEEEENS4_39AutoVectorizingCopyWithAssumedAlignmentILi128EEENS4_14SM90_TMA_STOREES26_S28_S28_EEEvvEEEEvNT_6ParamsE) ;  /* 0xffffff6c021c7950 */ /* 0x000fea0003c3ffff */
        .weak           $__internal_1_$__cuda_sm10x_tcgen05_guardrail_trap_phase_invalid_during_alloc
        .type           $__internal_1_$__cuda_sm10x_tcgen05_guardrail_trap_phase_invalid_during_alloc,@function
        .size           $__internal_1_$__cuda_sm10x_tcgen05_guardrail_trap_phase_invalid_during_alloc,($__internal_2_$__cuda_sm10x_tcgen05_guardrail_trap_unallocated_columns_being_dealloced - $__internal_1_$__cuda_sm10x_tcgen05_guardrail_trap_phase_invalid_during_alloc)
$__internal_1_$__cuda_sm10x_tcgen05_guardrail_trap_phase_invalid_during_alloc:
[----:B------:R-:W-:Y:S05]  /*9390*/  BPT.TRAP 0x1 ;  /* 0x000000040000795c */ /* 0x000fea0000300000 */
[----:B------:R-:W-:-:S04]  /*93a0*/  MOV R3, 0x0 ;  /* 0x0000000000037802 */ /* 0x000fc80000000f00 */
[----:B------:R-:W-:Y:S05]  /*93b0*/  RET.REL.NODEC R2 `(_ZN7cutlass13device_kernelINS_4gemm6kernel13GemmUniversalIN4cute5tupleIJiiiiEEENS1_10collective13CollectiveMmaINS1_35MainloopSm100TmaUmmaWarpSpecializedILi2ELi2ELi4ENS5_IJNS4_1CILi1EEESB_SB_EEEEENS5_IJNSA_ILi128EEENSA_ILi64EEESE_EEENS_10tfloat32_tENS5_IJlSB_lEEESH_NS5_IJSB_llEEENS4_8TiledMMAINS4_8MMA_AtomIJNS4_17SM100_MMA_TF32_SSISH_SH_fLi128ELi64ELNS4_4UMMA5MajorE0ELSO_1ELNSN_7ScaleInE0ELSP_0EEEEEENS4_6LayoutISC_NS5_IJNSA_ILi0EEEST_ST_EEEEENS5_IJNS4_10UnderscoreESW_SW_EEEEENS4_13SM90_TMA_LOADENS4_14ComposedLayoutINS4_7SwizzleILi3ELi4ELi3EEENS4_18smem_ptr_flag_bitsILi32EEENSS_INS5_IJNSA_ILi8EEENSA_ILi32EEEEEENS5_IJS16_SB_EEEEEEEvNS4_8identityESZ_NS10_INS11_ILi2ELi5ELi2EEES14_NSS_INS5_IJS16_NSA_ILi4EEEEEENS5_IJSB_S16_EEEEEEEvS1B_EENS_8epilogue10collective18CollectiveEpilogueINS1J_23Sm100TmaWarpSpecializedILi4ELi2ELi16ELb1ELb0EEEJSG_NS5_IJNSS_ISE_SB_EENSS_INSA_ILi16EEESB_EEEEESH_SI_SH_SI_NS1J_6fusion15FusionCallbacksIS1N_NS1S_17LinearCombinationISH_fSH_fLNS_15FloatRoundStyleE2EEESG_S1R_JEEENS4_5SM1004TMEM4LOAD26SM100_TMEM_LOAD_32dp32b16xESZ_NS10_INS11_ILi2ELi4ELi3EEES14_NSS_INS5_IJS15_S1P_EEENS5_IJS1P_SB_EEEEEEENS4_39AutoVectorizingCopyWithAssumedAlignmentILi128EEENS4_14SM90_TMA_STOREES26_S28_S28_EEEvvEEEEvNT_6ParamsE) ;  /* 0xffffff6c02107950 */ /* 0x000fea0003c3ffff */
        .weak           $__internal_2_$__cuda_sm10x_tcgen05_guardrail_trap_unallocated_columns_being_dealloced
        .type           $__internal_2_$__cuda_sm10x_tcgen05_guardrail_trap_unallocated_columns_being_dealloced,@function
        .size           $__internal_2_$__cuda_sm10x_tcgen05_guardrail_trap_unallocated_columns_being_dealloced,(.L_x_174 - $__internal_2_$__cuda_sm10x_tcgen05_guardrail_trap_unallocated_columns_being_dealloced)
$__internal_2_$__cuda_sm10x_tcgen05_guardrail_trap_unallocated_columns_being_dealloced:
[----:B------:R-:W-:Y:S05]  /*93c0*/  BPT.TRAP 0x1 ;  /* 0x000000040000795c */ /* 0x000fea0000300000 */
[----:B------:R-:W-:-:S04]  /*93d0*/  HFMA2 R3, -RZ, RZ, 0, 0 ;  /* 0x00000000ff037431 */ /* 0x000fc800000001ff */
[----:B------:R-:W-:Y:S05]  /*93e0*/  RET.REL.NODEC R2 `(_ZN7cutlass13device_kernelINS_4gemm6kernel13GemmUniversalIN4cute5tupleIJiiiiEEENS1_10collective13CollectiveMmaINS1_35MainloopSm100TmaUmmaWarpSpecializedILi2ELi2ELi4ENS5_IJNS4_1CILi1EEESB_SB_EEEEENS5_IJNSA_ILi128EEENSA_ILi64EEESE_EEENS_10tfloat32_tENS5_IJlSB_lEEESH_NS5_IJSB_llEEENS4_8TiledMMAINS4_8MMA_AtomIJNS4_17SM100_MMA_TF32_SSISH_SH_fLi128ELi64ELNS4_4UMMA5MajorE0ELSO_1ELNSN_7ScaleInE0ELSP_0EEEEEENS4_6LayoutISC_NS5_IJNSA_ILi0EEEST_ST_EEEEENS5_IJNS4_10UnderscoreESW_SW_EEEEENS4_13SM90_TMA_LOADENS4_14ComposedLayoutINS4_7SwizzleILi3ELi4ELi3EEENS4_18smem_ptr_flag_bitsILi32EEENSS_INS5_IJNSA_ILi8EEENSA_ILi32EEEEEENS5_IJS16_SB_EEEEEEEvNS4_8identityESZ_NS10_INS11_ILi2ELi5ELi2EEES14_NSS_INS5_IJS16_NSA_ILi4EEEEEENS5_IJSB_S16_EEEEEEEvS1B_EENS_8epilogue10collective18CollectiveEpilogueINS1J_23Sm100TmaWarpSpecializedILi4ELi2ELi16ELb1ELb0EEEJSG_NS5_IJNSS_ISE_SB_EENSS_INSA_ILi16EEESB_EEEEESH_SI_SH_SI_NS1J_6fusion15FusionCallbacksIS1N_NS1S_17LinearCombinationISH_fSH_fLNS_15FloatRoundStyleE2EEESG_S1R_JEEENS4_5SM1004TMEM4LOAD26SM100_TMEM_LOAD_32dp32b16xESZ_NS10_INS11_ILi2ELi4ELi3EEES14_NSS_INS5_IJS15_S1P_EEENS5_IJS1P_SB_EEEEEEENS4_39AutoVectorizingCopyWithAssumedAlignmentILi128EEENS4_14SM90_TMA_STOREES26_S28_S28_EEEvvEEEEvNT_6ParamsE) ;  /* 0xffffff6c02047950 */ /* 0x000fea0003c3ffff */
.L_x_173:
[----:B------:R-:W-:-:S00]  /*93f0*/  BRA `(.L_x_173) ;  /* 0xfffffffc00fc7947 */ /* 0x000fc0000383ffff */
[----:B------:R-:W-:-:S00]  /*9400*/  NOP ;  /* 0x0000000000007918 */ /* 0x000fc00000000000 */
[----:B------:R-:W-:-:S00]  /*9410*/  NOP ;  /* 0x0000000000007918 */ /* 0x000fc00000000000 */
[----:B------:R-:W-:-:S00]  /*9420*/  NOP ;  /* 0x0000000000007918 */ /* 0x000fc00000000000 */
[----:B------:R-:W-:-:S00]  /*9430*/  NOP ;  /* 0x0000000000007918 */ /* 0x000fc00000000000 */
[----:B------:R-:W-:-:S00]  /*9440*/  NOP ;  /* 0x0000000000007918 */ /* 0x000fc00000000000 */
[----:B------:R-:W-:-:S00]  /*9450*/  NOP ;  /* 0x0000000000007918 */ /* 0x000fc00000000000 */
[----:B------:R-:W-:-:S00]  /*9460*/  NOP ;  /* 0x0000000000007918 */ /* 0x000fc00000000000 */
[----:B------:R-:W-:-:S00]  /*9470*/  NOP ;  /* 0x0000000000007918 */ /* 0x000fc00000000000 */
.L_x_174:


//--------------------- .nv.global.init           --------------------------
	.section	.nv.global.init,"aw",@progbits
.nv.global.init:
	.type		$str$27,@object
	.size		$str$27,($str$28 - $str$27)
$str$27:
        /*0000*/ 	.byte	0x28, 0x61, 0x64, 0x64, 0x72, 0x65, 0x73, 0x73, 0x20, 0x26, 0x20, 0x6d, 0x61, 0x73, 0x6b, 0x29
        /*0010*/ 	.byte	0x20, 0x3d, 0x3d, 0x20, 0x30, 0x00
	.type		$str$28,@object
	.size		$str$28,($str$26 - $str$28)
$str$28:
        /*0016*/ 	.byte	0x2f, 0x74, 0x6d, 0x70, 0x2f, 0x63, 0x75, 0x74, 0x6c, 0x61, 0x73, 0x73, 0x5f, 0x73, 0x77, 0x65
        /*0026*/ 	.byte	0x65, 0x70, 0x5f, 0x73, 0x72, 0x63, 0x2f, 0x69, 0x6e, 0x63, 0x6c, 0x75, 0x64, 0x65, 0x2f, 0x63
        /*0036*/ 	.byte	0x75, 0x74, 0x65, 0x2f, 0x70, 0x6f, 0x69, 0x6e, 0x74, 0x65, 0x72, 0x5f, 0x66, 0x6c, 0x61, 0x67
        /*0046*/ 	.byte	0x67, 0x65, 0x64, 0x2e, 0x68, 0x70, 0x70, 0x00
	.type		$str$26,@object
	.size		$str$26,($str$25 - $str$26)
$str$26:
        /*004e*/ 	.byte	0x2f, 0x74, 0x6d, 0x70, 0x2f, 0x63, 0x75, 0x74, 0x6c, 0x61, 0x73, 0x73, 0x5f, 0x73, 0x77, 0x65
        /*005e*/ 	.byte	0x65, 0x70, 0x5f, 0x73, 0x72, 0x63, 0x2f, 0x69, 0x6e, 0x63, 0x6c, 0x75, 0x64, 0x65, 0x2f, 0x63
        /*006e*/ 	.byte	0x75, 0x74, 0x65, 0x2f, 0x61, 0x74, 0x6f, 0x6d, 0x2f, 0x63, 0x6f, 0x70, 0x79, 0x5f, 0x74, 0x72
        /*007e*/ 	.byte	0x61, 0x69, 0x74, 0x73, 0x5f, 0x73, 0x6d, 0x31, 0x30, 0x30, 0x2e, 0x68, 0x70, 0x70, 0x00
	.type		$str$25,@object
	.size		$str$25,(__unnamed_1 - $str$25)
$str$25:
        /*008d*/ 	.byte	0x28, 0x28, 0x75, 0x69, 0x6e, 0x74, 0x33, 0x32, 0x5f, 0x74, 0x28, 0x74, 0x68, 0x72, 0x65, 0x61
        /*009d*/ 	.byte	0x64, 0x49, 0x64, 0x78, 0x2e, 0x78, 0x29, 0x20, 0x2f, 0x20, 0x33, 0x32, 0x29, 0x20, 0x25, 0x20
        /*00ad*/ 	.byte	0x34, 0x29, 0x20, 0x3d, 0x3d, 0x20, 0x28, 0x28, 0x28, 0x74, 0x6d, 0x65, 0x6d, 0x5f, 0x61, 0x64
        /*00bd*/ 	.byte	0x64, 0x72, 0x20, 0x3e, 0x3e, 0x20, 0x31, 0x36, 0x29, 0x20, 0x2f, 0x20, 0x33, 0x32, 0x29, 0x20
        /*00cd*/ 	.byte	0x25, 0x20, 0x34, 0x29, 0x00
	.type		__unnamed_1,@object
	.size		__unnamed_1,(__unnamed_2 - __unnamed_1)
__unnamed_1:
        /*00d2*/ 	.byte	0x61, 0x75, 0x74, 0x6f, 0x20, 0x63, 0x75, 0x74, 0x65, 0x3a, 0x3a, 0x61, 0x73, 0x5f, 0x70, 0x6f
        /* <DEDUP_REMOVED lines=24> */
        /*0262*/ 	.byte	0x32, 0x30, 0x34, 0x38, 0x3e, 0x3e, 0x3e, 0x3e, 0x5d, 0x00
	.type		__unnamed_2,@object
	.size		__unnamed_2,(.L_2 - __unnamed_2)
__unnamed_2:
        /* <DEDUP_REMOVED lines=42> */
        /*050c*/ 	.byte	0x3e, 0x5d, 0x00
.L_2:


//--------------------- .nv.shared._ZN7cutlass13device_kernelINS_4gemm6kernel13GemmUniversalIN4cute5tupleIJiiiiEEENS1_10collective13CollectiveMmaINS1_35MainloopSm100TmaUmmaWarpSpecializedILi2ELi2ELi4ENS5_IJNS4_1CILi1EEESB_SB_EEEEENS5_IJNSA_ILi128EEENSA_ILi64EEESE_EEENS_10tfloat32_tENS5_IJlSB_lEEESH_NS5_IJSB_llEEENS4_8TiledMMAINS4_8MMA_AtomIJNS4_17SM100_MMA_TF32_SSISH_SH_fLi128ELi64ELNS4_4UMMA5MajorE0ELSO_1ELNSN_7ScaleInE0ELSP_0EEEEEENS4_6LayoutISC_NS5_IJNSA_ILi0EEEST_ST_EEEEENS5_IJNS4_10UnderscoreESW_SW_EEEEENS4_13SM90_TMA_LOADENS4_14ComposedLayoutINS4_7SwizzleILi3ELi4ELi3EEENS4_18smem_ptr_flag_bitsILi32EEENSS_INS5_IJNSA_ILi8EEENSA_ILi32EEEEEENS5_IJS16_SB_EEEEEEEvNS4_8identityESZ_NS10_INS11_ILi2ELi5ELi2EEES14_NSS_INS5_IJS16_NSA_ILi4EEEEEENS5_IJSB_S16_EEEEEEEvS1B_EENS_8epilogue10collective18CollectiveEpilogueINS1J_23Sm100TmaWarpSpecializedILi4ELi2ELi16ELb1ELb0EEEJSG_NS5_IJNSS_ISE_SB_EENSS_INSA_ILi16EEESB_EEEEESH_SI_SH_SI_NS1J_6fusion15FusionCallbacksIS1N_NS1S_17LinearCombinationISH_fSH_fLNS_15FloatRoundStyleE2EEESG_S1R_JEEENS4_5SM1004TMEM4LOAD26SM100_TMEM_LOAD_32dp32b16xESZ_NS10_INS11_ILi2ELi4ELi3EEES14_NSS_INS5_IJS15_S1P_EEENS5_IJS1P_SB_EEEEEEENS4_39AutoVectorizingCopyWithAssumedAlignmentILi128EEENS4_14SM90_TMA_STOREES26_S28_S28_EEEvvEEEEvNT_6ParamsE --------------------------
	.section	.nv.shared._ZN7cutlass13device_kernelINS_4gemm6kernel13GemmUniversalIN4cute5tupleIJiiiiEEENS1_10collective13CollectiveMmaINS1_35MainloopSm100TmaUmmaWarpSpecializedILi2ELi2ELi4ENS5_IJNS4_1CILi1EEESB_SB_EEEEENS5_IJNSA_ILi128EEENSA_ILi64EEESE_EEENS_10tfloat32_tENS5_IJlSB_lEEESH_NS5_IJSB_llEEENS4_8TiledMMAINS4_8MMA_AtomIJNS4_17SM100_MMA_TF32_SSISH_SH_fLi128ELi64ELNS4_4UMMA5MajorE0ELSO_1ELNSN_7ScaleInE0ELSP_0EEEEEENS4_6LayoutISC_NS5_IJNSA_ILi0EEEST_ST_EEEEENS5_IJNS4_10UnderscoreESW_SW_EEEEENS4_13SM90_TMA_LOADENS4_14ComposedLayoutINS4_7SwizzleILi3ELi4ELi3EEENS4_18smem_ptr_flag_bitsILi32EEENSS_INS5_IJNSA_ILi8EEENSA_ILi32EEEEEENS5_IJS16_SB_EEEEEEEvNS4_8identityESZ_NS10_INS11_ILi2ELi5ELi2EEES14_NSS_INS5_IJS16_NSA_ILi4EEEEEENS5_IJSB_S16_EEEEEEEvS1B_EENS_8epilogue10collective18CollectiveEpilogueINS1J_23Sm100TmaWarpSpecializedILi4ELi2ELi16ELb1ELb0EEEJSG_NS5_IJNSS_ISE_SB_EENSS_INSA_ILi16EEESB_EEEEESH_SI_SH_SI_NS1J_6fusion15FusionCallbacksIS1N_NS1S_17LinearCombinationISH_fSH_fLNS_15FloatRoundStyleE2EEESG_S1R_JEEENS4_5SM1004TMEM4LOAD26SM100_TMEM_LOAD_32dp32b16xESZ_NS10_INS11_ILi2ELi4ELi3EEES14_NSS_INS5_IJS15_S1P_EEENS5_IJS1P_SB_EEEEEEENS4_39AutoVectorizingCopyWithAssumedAlignmentILi128EEENS4_14SM90_TMA_STOREES26_S28_S28_EEEvvEEEEvNT_6ParamsE,"aw",@nobits
	.sectionflags	@""
	.align	16
	.zero		1024


//--------------------- .nv.shared.reserved.0     --------------------------
	.section	.nv.shared.reserved.0,"aw",@nobits
	.weak		__nv_reservedSMEM_offset_0_alias
	.size		__nv_reservedSMEM_offset_0_alias, 0, 64
	.other		__nv_reservedSMEM_offset_0_alias,@"STO_CUDA_RESERVED_SHARED STV_DEFAULT"
__nv_reservedSMEM_offset_0_alias:
	.zero		0
.nv.shared.reserved.0:
	.zero		64
	.weak		__nv_reservedSMEM_tcgen05_partition
	.type		__nv_reservedSMEM_tcgen05_partition,@object
	.size		__nv_reservedSMEM_tcgen05_partition,(.L_0 - __nv_reservedSMEM_tcgen05_partition)
__nv_reservedSMEM_tcgen05_partition:
	.zero		32
.L_0:


//--------------------- .nv.global                --------------------------
	.section	.nv.global,"aw",@nobits
.nv.global:
	.type		_ZN40_INTERNAL_8d802b35_4_k_cu_064eacc8_399244cute1_E,@object
	.size		_ZN40_INTERNAL_8d802b35_4_k_cu_064eacc8_399244cute1_E,(_ZN40_INTERNAL_8d802b35_4_k_cu_064eacc8_399244cuda3std3__45__cpo6cbeginE - _ZN40_INTERNAL_8d802b35_4_k_cu_064eacc8_399244cute1_E)
_ZN40_INTERNAL_8d802b35_4_k_cu_064eacc8_399244cute1_E:
	.zero		1
	.type		_ZN40_INTERNAL_8d802b35_4_k_cu_064eacc8_399244cuda3std3__45__cpo6cbeginE,@object
	.size		_ZN40_INTERNAL_8d802b35_4_k_cu_064eacc8_399244cuda3std3__45__cpo6cbeginE,(_ZN40_INTERNAL_8d802b35_4_k_cu_064eacc8_399244cuda3std3__48in_placeE - _ZN40_INTERNAL_8d802b35_4_k_cu_064eacc8_399244cuda3std3__45__cpo6cbeginE)
_ZN40_INTERNAL_8d802b35_4_k_cu_064eacc8_399244cuda3std3__45__cpo6cbeginE:
	.zero		1
	.type		_ZN40_INTERNAL_8d802b35_4_k_cu_064eacc8_399244cuda3std3__48in_placeE,@object
	.size		_ZN40_INTERNAL_8d802b35_4_k_cu_064eacc8_399244cuda3std3__48in_placeE,(_ZN40_INTERNAL_8d802b35_4_k_cu_064eacc8_399244cuda3std6ranges3__45__cpo9iter_moveE - _ZN40_INTERNAL_8d802b35_4_k_cu_064eacc8_399244cuda3std3__48in_placeE)
_ZN40_INTERNAL_8d802b35_4_k_cu_064eacc8_399244cuda3std3__48in_placeE:
	.zero		1
	.type		_ZN40_INTERNAL_8d802b35_4_k_cu_064eacc8_399244cuda3std6ranges3__45__cpo9iter_moveE,@object
	.size		_ZN40_INTERNAL_8d802b35_4_k_cu_064eacc8_399244cuda3std6ranges3__45__cpo9iter_moveE,(_ZN40_INTERNAL_8d802b35_4_k_cu_064eacc8_399244cuda3std3__45__cpo5beginE - _ZN40_INTERNAL_8d802b35_4_k_cu_064eacc8_399244cuda3std6ranges3__45__cpo9iter_moveE)
_ZN40_INTERNAL_8d802b35_4_k_cu_064eacc8_399244cuda3std6ranges3__45__cpo9iter_moveE:
	.zero		1
	.type		_ZN40_INTERNAL_8d802b35_4_k_cu_064eacc8_399244cuda3std3__45__cpo5beginE,@object
	.size		_ZN40_INTERNAL_8d802b35_4_k_cu_064eacc8_399244cuda3std3__45__cpo5beginE,(_ZN40_INTERNAL_8d802b35_4_k_cu_064eacc8_399244cuda3std3__442_GLOBAL__N__8d802b35_4_k_cu_064eacc8_399246ignoreE - _ZN40_INTERNAL_8d802b35_4_k_cu_064eacc8_399244cuda3std3__45__cpo5beginE)
_ZN40_INTERNAL_8d802b35_4_k_cu_064eacc8_399244cuda3std3__45__cpo5beginE:
	.zero		1
	.type		_ZN40_INTERNAL_8d802b35_4_k_cu_064eacc8_399244cuda3std3__442_GLOBAL__N__8d802b35_4_k_cu_064eacc8_399246ignoreE,@object
	.size		_ZN40_INTERNAL_8d802b35_4_k_cu_064eacc8_399244cuda3std3__442_GLOBAL__N__8d802b35_4_k_cu_064eacc8_399246ignoreE,(_ZN40_INTERNAL_8d802b35_4_k_cu_064eacc8_399244cute7productE - _ZN40_INTERNAL_8d802b35_4_k_cu_064eacc8_399244cuda3std3__442_GLOBAL__N__8d802b35_4_k_cu_064eacc8_399246ignoreE)
_ZN40_INTERNAL_8d802b35_4_k_cu_064eacc8_399244cuda3std3__442_GLOBAL__N__8d802b35_4_k_cu_064eacc8_399246ignoreE:
	.zero		1
	.type		_ZN40_INTERNAL_8d802b35_4_k_cu_064eacc8_399244cute7productE,@object
	.size		_ZN40_INTERNAL_8d802b35_4_k_cu_064eacc8_399244cute7productE,(_ZN40_INTERNAL_8d802b35_4_k_cu_064eacc8_399244cuda3std3__45__cpo3endE - _ZN40_INTERNAL_8d802b35_4_k_cu_064eacc8_399244cute7productE)
_ZN40_INTERNAL_8d802b35_4_k_cu_064eacc8_399244cute7productE:
	.zero		1
	.type		_ZN40_INTERNAL_8d802b35_4_k_cu_064eacc8_399244cuda3std3__45__cpo3endE,@object
	.size		_ZN40_INTERNAL_8d802b35_4_k_cu_064eacc8_399244cuda3std3__45__cpo3endE,(_ZN40_INTERNAL_8d802b35_4_k_cu_064eacc8_399244cuda3std3__419piecewise_constructE - _ZN40_INTERNAL_8d802b35_4_k_cu_064eacc8_399244cuda3std3__45__cpo3endE)
_ZN40_INTERNAL_8d802b35_4_k_cu_064eacc8_399244cuda3std3__45__cpo3endE:
	.zero		1
	.type		_ZN40_INTERNAL_8d802b35_4_k_cu_064eacc8_399244cuda3std3__419piecewise_constructE,@object
	.size		_ZN40_INTERNAL_8d802b35_4_k_cu_064eacc8_399244cuda3std3__419piecewise_constructE,(_ZN40_INTERNAL_8d802b35_4_k_cu_064eacc8_399244cuda3std3__45__cpo4cendE - _ZN40_INTERNAL_8d802b35_4_k_cu_064eacc8_399244cuda3std3__419piecewise_constructE)
_ZN40_INTERNAL_8d802b35_4_k_cu_064eacc8_399244cuda3std3__419piecewise_constructE:
	.zero		1
	.type		_ZN40_INTERNAL_8d802b35_4_k_cu_064eacc8_399244cuda3std3__45__cpo4cendE,@object
	.size		_ZN40_INTERNAL_8d802b35_4_k_cu_064eacc8_399244cuda3std3__45__cpo4cendE,(_ZN40_INTERNAL_8d802b35_4_k_cu_064eacc8_399244cuda3std6ranges3__45__cpo4swapE - _ZN40_INTERNAL_8d802b35_4_k_cu_064eacc8_399244cuda3std3__45__cpo4cendE)
_ZN40_INTERNAL_8d802b35_4_k_cu_064eacc8_399244cuda3std3__45__cpo4cendE:
	.zero		1
	.type		_ZN40_INTERNAL_8d802b35_4_k_cu_064eacc8_399244cuda3std6ranges3__45__cpo4swapE,@object
	.size		_ZN40_INTERNAL_8d802b35_4_k_cu_064eacc8_399244cuda3std6ranges3__45__cpo4swapE,(.L_10 - _ZN40_INTERNAL_8d802b35_4_k_cu_064eacc8_399244cuda3std6ranges3__45__cpo4swapE)
_ZN40_INTERNAL_8d802b35_4_k_cu_064eacc8_399244cuda3std6ranges3__45__cpo4swapE:
	.zero		1
.L_10:


//--------------------- .nv.constant0._ZN7cutlass13device_kernelINS_4gemm6kernel13GemmUniversalIN4cute5tupleIJiiiiEEENS1_10collective13CollectiveMmaINS1_35MainloopSm100TmaUmmaWarpSpecializedILi2ELi2ELi4ENS5_IJNS4_1CILi1EEESB_SB_EEEEENS5_IJNSA_ILi128EEENSA_ILi64EEESE_EEENS_10tfloat32_tENS5_IJlSB_lEEESH_NS5_IJSB_llEEENS4_8TiledMMAINS4_8MMA_AtomIJNS4_17SM100_MMA_TF32_SSISH_SH_fLi128ELi64ELNS4_4UMMA5MajorE0ELSO_1ELNSN_7ScaleInE0ELSP_0EEEEEENS4_6LayoutISC_NS5_IJNSA_ILi0EEEST_ST_EEEEENS5_IJNS4_10UnderscoreESW_SW_EEEEENS4_13SM90_TMA_LOADENS4_14ComposedLayoutINS4_7SwizzleILi3ELi4ELi3EEENS4_18smem_ptr_flag_bitsILi32EEENSS_INS5_IJNSA_ILi8EEENSA_ILi32EEEEEENS5_IJS16_SB_EEEEEEEvNS4_8identityESZ_NS10_INS11_ILi2ELi5ELi2EEES14_NSS_INS5_IJS16_NSA_ILi4EEEEEENS5_IJSB_S16_EEEEEEEvS1B_EENS_8epilogue10collective18CollectiveEpilogueINS1J_23Sm100TmaWarpSpecializedILi4ELi2ELi16ELb1ELb0EEEJSG_NS5_IJNSS_ISE_SB_EENSS_INSA_ILi16EEESB_EEEEESH_SI_SH_SI_NS1J_6fusion15FusionCallbacksIS1N_NS1S_17LinearCombinationISH_fSH_fLNS_15FloatRoundStyleE2EEESG_S1R_JEEENS4_5SM1004TMEM4LOAD26SM100_TMEM_LOAD_32dp32b16xESZ_NS10_INS11_ILi2ELi4ELi3EEES14_NSS_INS5_IJS15_S1P_EEENS5_IJS1P_SB_EEEEEEENS4_39AutoVectorizingCopyWithAssumedAlignmentILi128EEENS4_14SM90_TMA_STOREES26_S28_S28_EEEvvEEEEvNT_6ParamsE --------------------------
	.section	.nv.constant0._ZN7cutlass13device_kernelINS_4gemm6kernel13GemmUniversalIN4cute5tupleIJiiiiEEENS1_10collective13CollectiveMmaINS1_35MainloopSm100TmaUmmaWarpSpecializedILi2ELi2ELi4ENS5_IJNS4_1CILi1EEESB_SB_EEEEENS5_IJNSA_ILi128EEENSA_ILi64EEESE_EEENS_10tfloat32_tENS5_IJlSB_lEEESH_NS5_IJSB_llEEENS4_8TiledMMAINS4_8MMA_AtomIJNS4_17SM100_MMA_TF32_SSISH_SH_fLi128ELi64ELNS4_4UMMA5MajorE0ELSO_1ELNSN_7ScaleInE0ELSP_0EEEEEENS4_6LayoutISC_NS5_IJNSA_ILi0EEEST_ST_EEEEENS5_IJNS4_10UnderscoreESW_SW_EEEEENS4_13SM90_TMA_LOADENS4_14ComposedLayoutINS4_7SwizzleILi3ELi4ELi3EEENS4_18smem_ptr_flag_bitsILi32EEENSS_INS5_IJNSA_ILi8EEENSA_ILi32EEEEEENS5_IJS16_SB_EEEEEEEvNS4_8identityESZ_NS10_INS11_ILi2ELi5ELi2EEES14_NSS_INS5_IJS16_NSA_ILi4EEEEEENS5_IJSB_S16_EEEEEEEvS1B_EENS_8epilogue10collective18CollectiveEpilogueINS1J_23Sm100TmaWarpSpecializedILi4ELi2ELi16ELb1ELb0EEEJSG_NS5_IJNSS_ISE_SB_EENSS_INSA_ILi16EEESB_EEEEESH_SI_SH_SI_NS1J_6fusion15FusionCallbacksIS1N_NS1S_17LinearCombinationISH_fSH_fLNS_15FloatRoundStyleE2EEESG_S1R_JEEENS4_5SM1004TMEM4LOAD26SM100_TMEM_LOAD_32dp32b16xESZ_NS10_INS11_ILi2ELi4ELi3EEES14_NSS_INS5_IJS15_S1P_EEENS5_IJS1P_SB_EEEEEEENS4_39AutoVectorizingCopyWithAssumedAlignmentILi128EEENS4_14SM90_TMA_STOREES26_S28_S28_EEEvvEEEEvNT_6ParamsE,"a",@progbits
	.sectionflags	@""
	.align	4
.nv.constant0._ZN7cutlass13device_kernelINS_4gemm6kernel13GemmUniversalIN4cute5tupleIJiiiiEEENS1_10collective13CollectiveMmaINS1_35MainloopSm100TmaUmmaWarpSpecializedILi2ELi2ELi4ENS5_IJNS4_1CILi1EEESB_SB_EEEEENS5_IJNSA_ILi128EEENSA_ILi64EEESE_EEENS_10tfloat32_tENS5_IJlSB_lEEESH_NS5_IJSB_llEEENS4_8TiledMMAINS4_8MMA_AtomIJNS4_17SM100_MMA_TF32_SSISH_SH_fLi128ELi64ELNS4_4UMMA5MajorE0ELSO_1ELNSN_7ScaleInE0ELSP_0EEEEEENS4_6LayoutISC_NS5_IJNSA_ILi0EEEST_ST_EEEEENS5_IJNS4_10UnderscoreESW_SW_EEEEENS4_13SM90_TMA_LOADENS4_14ComposedLayoutINS4_7SwizzleILi3ELi4ELi3EEENS4_18smem_ptr_flag_bitsILi32EEENSS_INS5_IJNSA_ILi8EEENSA_ILi32EEEEEENS5_IJS16_SB_EEEEEEEvNS4_8identityESZ_NS10_INS11_ILi2ELi5ELi2EEES14_NSS_INS5_IJS16_NSA_ILi4EEEEEENS5_IJSB_S16_EEEEEEEvS1B_EENS_8epilogue10collective18CollectiveEpilogueINS1J_23Sm100TmaWarpSpecializedILi4ELi2ELi16ELb1ELb0EEEJSG_NS5_IJNSS_ISE_SB_EENSS_INSA_ILi16EEESB_EEEEESH_SI_SH_SI_NS1J_6fusion15FusionCallbacksIS1N_NS1S_17LinearCombinationISH_fSH_fLNS_15FloatRoundStyleE2EEESG_S1R_JEEENS4_5SM1004TMEM4LOAD26SM100_TMEM_LOAD_32dp32b16xESZ_NS10_INS11_ILi2ELi4ELi3EEES14_NSS_INS5_IJS15_S1P_EEENS5_IJS1P_SB_EEEEEEENS4_39AutoVectorizingCopyWithAssumedAlignmentILi128EEENS4_14SM90_TMA_STOREES26_S28_S28_EEEvvEEEEvNT_6ParamsE:
	.zero		2944


//--------------------- SYMBOLS --------------------------

	.type		.nv.reservedSmem.offset0,@object
	.size		.nv.reservedSmem.offset0,0x4
	.type		.nv.reservedSmem.cap,@object
	.size		.nv.reservedSmem.cap,0x4
	.type		__assertfail,@function
